	.target	sm_100a

	.elftype	@"ET_EXEC"


//--------------------- .note.nv.tkinfo           --------------------------
	.section	.note.nv.tkinfo,"",@"SHT_NOTE"
	.sectionflags	@"SHF_NOTE_NV_TKINFO"
	.tkinfo
        /*0018*/ 	.word	0x00000002
        /*0030*/ 	.string	""
        /*0030*/ 	.string	"ptxas"
        /*0030*/ 	.string	"Cuda compilation tools, release 13.0, V13.0.88"
        /*0030*/ 	.string	"Build cuda_13.0.r13.0/compiler.36424714_0"
        /*0030*/ 	.string	"-arch sm_100a -m 64 "



//--------------------- .note.nv.cuinfo           --------------------------
	.section	.note.nv.cuinfo,"",@"SHT_NOTE"
	.sectionflags	@"SHF_NOTE_NV_CUINFO"
        /*0018*/ 	.short	0x0002
        /*001a*/ 	.short	0x0064
        /*001c*/ 	.short	0x0082
	.zero		2


//--------------------- .nv.info                  --------------------------
	.section	.nv.info,"",@"SHT_CUDA_INFO"
	.align	4


	//----- nvinfo : EIATTR_REGCOUNT
	.align		4
        /*0000*/ 	.byte	0x04, 0x2f
        /*0002*/ 	.short	(.L_19 - .L_18)
	.align		4
.L_18:
        /*0004*/ 	.word	index@(_ZN7cutlass13device_kernelINS_4gemm6kernel13GemmUniversalIN4cute5tupleIJiiiiEEENS1_10collective13CollectiveMmaINS1_46MainloopSm100TmaUmmaWarpSpecializedBlockScaledILi14ELi2ELi2ENS5_IJNS4_1CILi8EEENSA_ILi1EEESC_EEEEENS5_IJNSA_ILi256EEENSA_ILi128EEESG_EEENS5_IJNS_12float_e2m1_tENS_13float_ue8m0_tEEEENS5_IJNS5_IJlSC_lEEENS4_6LayoutINS5_IJNS5_IJNS5_IJNSA_ILi32EEENSA_ILi4EEEEEEiEEESQ_NS5_IJSC_iEEEEEENS5_IJNS5_IJNS5_IJNSA_ILi16EEESO_EEEiEEENS5_IJNS5_IJNSA_ILi0EEESC_EEENSA_ILi512EEEEEENS5_IJSW_iEEEEEEEEEEESK_S13_NS4_8TiledMMAINS4_8MMA_AtomIJNS4_23SM100_MMA_MXF4_2x1SM_SSISI_SI_fSJ_Li256ELi128ELi32ELNS4_4UMMA5MajorE0ELS18_0ELNS17_7ScaleInE0ELS19_0EEEEEENSM_INS5_IJSC_SC_SC_EEENS5_IJSW_SW_SW_EEEEENS5_IJNS4_10UnderscoreES1F_S1F_EEEEENS5_IJNS4_18SM100_TMA_2SM_LOADES1I_EEENS5_IJNS4_14ComposedLayoutINS4_7SwizzleILi2ELi4ELi3EEENS4_18smem_ptr_flag_bitsILi4EEENSM_INS5_IJSB_SG_EEENS5_IJSG_SC_EEEEEEENSM_INS5_IJNS5_IJNS5_IJSP_SC_EEENS5_IJSN_NSA_ILi2EEEEEEEEESC_NS5_IJS1U_SC_EEEEEENS5_IJNS5_IJNS5_IJSU_SY_EEESX_EEESW_NS5_IJS1U_SY_EEEEEEEEEEEvNS4_8identityENS5_IJNS4_28SM100_TMA_2SM_LOAD_MULTICASTES26_EEES24_vS25_EENS_8epilogue10collective18CollectiveEpilogueINS29_23Sm100TmaWarpSpecializedILi4ELi2ELi32ELb1ELb0EEEJNS5_IJSG_SG_SG_EEENS5_IJNSM_ISG_SC_EENSM_ISN_SC_EEEEENS_10bfloat16_tESL_S2I_SL_NS29_6fusion15FusionCallbacksIS2D_NS2J_17LinearCombinationIS2I_fS2I_fLNS_15FloatRoundStyleE2EEES2E_S2H_JEEENS4_5SM1004TMEM4LOAD26SM100_TMEM_LOAD_32dp32b32xENS4_13SM90_TMA_LOADENS1K_IS1M_NS1N_ILi16EEENSM_INS5_IJSB_SN_EEENS5_IJSN_SC_EEEEEEENS4_39AutoVectorizingCopyWithAssumedAlignmentILi128EEENS4_14SM90_TMA_STOREES2Y_S30_S30_EEEvvEEEEvNT_6ParamsE)
        /*0008*/ 	.word	0x00000076


	//----- nvinfo : EIATTR_FRAME_SIZE
	.align		4
.L_19:
        /*000c*/ 	.byte	0x04, 0x11
        /*000e*/ 	.short	(.L_21 - .L_20)
	.align		4
.L_20:
        /*0010*/ 	.word	index@($__internal_2_$__cuda_sm10x_tcgen05_guardrail_trap_unallocated_columns_being_dealloced)
        /*0014*/ 	.word	0x00000000


	//----- nvinfo : EIATTR_FRAME_SIZE
	.align		4
.L_21:
        /*0018*/ 	.byte	0x04, 0x11
        /*001a*/ 	.short	(.L_23 - .L_22)
	.align		4
.L_22:
        /*001c*/ 	.word	index@($__internal_1_$__cuda_sm10x_tcgen05_guardrail_trap_phase_invalid_during_alloc)
        /*0020*/ 	.word	0x00000000


	//----- nvinfo : EIATTR_FRAME_SIZE
	.align		4
.L_23:
        /*0024*/ 	.byte	0x04, 0x11
        /*0026*/ 	.short	(.L_25 - .L_24)
	.align		4
.L_24:
        /*0028*/ 	.word	index@($__internal_0_$__cuda_sm10x_tcgen05_guardrail_trap_col_being_dealloced_not_returned_by_alloc)
        /*002c*/ 	.word	0x00000000


	//----- nvinfo : EIATTR_FRAME_SIZE
	.align		4
.L_25:
        /*0030*/ 	.byte	0x04, 0x11
        /*0032*/ 	.short	(.L_27 - .L_26)
	.align		4
.L_26:
        /*0034*/ 	.word	index@(_ZN7cutlass13device_kernelINS_4gemm6kernel13GemmUniversalIN4cute5tupleIJiiiiEEENS1_10collective13CollectiveMmaINS1_46MainloopSm100TmaUmmaWarpSpecializedBlockScaledILi14ELi2ELi2ENS5_IJNS4_1CILi8EEENSA_ILi1EEESC_EEEEENS5_IJNSA_ILi256EEENSA_ILi128EEESG_EEENS5_IJNS_12float_e2m1_tENS_13float_ue8m0_tEEEENS5_IJNS5_IJlSC_lEEENS4_6LayoutINS5_IJNS5_IJNS5_IJNSA_ILi32EEENSA_ILi4EEEEEEiEEESQ_NS5_IJSC_iEEEEEENS5_IJNS5_IJNS5_IJNSA_ILi16EEESO_EEEiEEENS5_IJNS5_IJNSA_ILi0EEESC_EEENSA_ILi512EEEEEENS5_IJSW_iEEEEEEEEEEESK_S13_NS4_8TiledMMAINS4_8MMA_AtomIJNS4_23SM100_MMA_MXF4_2x1SM_SSISI_SI_fSJ_Li256ELi128ELi32ELNS4_4UMMA5MajorE0ELS18_0ELNS17_7ScaleInE0ELS19_0EEEEEENSM_INS5_IJSC_SC_SC_EEENS5_IJSW_SW_SW_EEEEENS5_IJNS4_10UnderscoreES1F_S1F_EEEEENS5_IJNS4_18SM100_TMA_2SM_LOADES1I_EEENS5_IJNS4_14ComposedLayoutINS4_7SwizzleILi2ELi4ELi3EEENS4_18smem_ptr_flag_bitsILi4EEENSM_INS5_IJSB_SG_EEENS5_IJSG_SC_EEEEEEENSM_INS5_IJNS5_IJNS5_IJSP_SC_EEENS5_IJSN_NSA_ILi2EEEEEEEEESC_NS5_IJS1U_SC_EEEEEENS5_IJNS5_IJNS5_IJSU_SY_EEESX_EEESW_NS5_IJS1U_SY_EEEEEEEEEEEvNS4_8identityENS5_IJNS4_28SM100_TMA_2SM_LOAD_MULTICASTES26_EEES24_vS25_EENS_8epilogue10collective18CollectiveEpilogueINS29_23Sm100TmaWarpSpecializedILi4ELi2ELi32ELb1ELb0EEEJNS5_IJSG_SG_SG_EEENS5_IJNSM_ISG_SC_EENSM_ISN_SC_EEEEENS_10bfloat16_tESL_S2I_SL_NS29_6fusion15FusionCallbacksIS2D_NS2J_17LinearCombinationIS2I_fS2I_fLNS_15FloatRoundStyleE2EEES2E_S2H_JEEENS4_5SM1004TMEM4LOAD26SM100_TMEM_LOAD_32dp32b32xENS4_13SM90_TMA_LOADENS1K_IS1M_NS1N_ILi16EEENSM_INS5_IJSB_SN_EEENS5_IJSN_SC_EEEEEEENS4_39AutoVectorizingCopyWithAssumedAlignmentILi128EEENS4_14SM90_TMA_STOREES2Y_S30_S30_EEEvvEEEEvNT_6ParamsE)
        /*0038*/ 	.word	0x00000000


	//----- nvinfo : EIATTR_MIN_STACK_SIZE
	.align		4
.L_27:
        /*003c*/ 	.byte	0x04, 0x12
        /*003e*/ 	.short	(.L_29 - .L_28)
	.align		4
.L_28:
        /*0040*/ 	.word	index@(_ZN7cutlass13device_kernelINS_4gemm6kernel13GemmUniversalIN4cute5tupleIJiiiiEEENS1_10collective13CollectiveMmaINS1_46MainloopSm100TmaUmmaWarpSpecializedBlockScaledILi14ELi2ELi2ENS5_IJNS4_1CILi8EEENSA_ILi1EEESC_EEEEENS5_IJNSA_ILi256EEENSA_ILi128EEESG_EEENS5_IJNS_12float_e2m1_tENS_13float_ue8m0_tEEEENS5_IJNS5_IJlSC_lEEENS4_6LayoutINS5_IJNS5_IJNS5_IJNSA_ILi32EEENSA_ILi4EEEEEEiEEESQ_NS5_IJSC_iEEEEEENS5_IJNS5_IJNS5_IJNSA_ILi16EEESO_EEEiEEENS5_IJNS5_IJNSA_ILi0EEESC_EEENSA_ILi512EEEEEENS5_IJSW_iEEEEEEEEEEESK_S13_NS4_8TiledMMAINS4_8MMA_AtomIJNS4_23SM100_MMA_MXF4_2x1SM_SSISI_SI_fSJ_Li256ELi128ELi32ELNS4_4UMMA5MajorE0ELS18_0ELNS17_7ScaleInE0ELS19_0EEEEEENSM_INS5_IJSC_SC_SC_EEENS5_IJSW_SW_SW_EEEEENS5_IJNS4_10UnderscoreES1F_S1F_EEEEENS5_IJNS4_18SM100_TMA_2SM_LOADES1I_EEENS5_IJNS4_14ComposedLayoutINS4_7SwizzleILi2ELi4ELi3EEENS4_18smem_ptr_flag_bitsILi4EEENSM_INS5_IJSB_SG_EEENS5_IJSG_SC_EEEEEEENSM_INS5_IJNS5_IJNS5_IJSP_SC_EEENS5_IJSN_NSA_ILi2EEEEEEEEESC_NS5_IJS1U_SC_EEEEEENS5_IJNS5_IJNS5_IJSU_SY_EEESX_EEESW_NS5_IJS1U_SY_EEEEEEEEEEEvNS4_8identityENS5_IJNS4_28SM100_TMA_2SM_LOAD_MULTICASTES26_EEES24_vS25_EENS_8epilogue10collective18CollectiveEpilogueINS29_23Sm100TmaWarpSpecializedILi4ELi2ELi32ELb1ELb0EEEJNS5_IJSG_SG_SG_EEENS5_IJNSM_ISG_SC_EENSM_ISN_SC_EEEEENS_10bfloat16_tESL_S2I_SL_NS29_6fusion15FusionCallbacksIS2D_NS2J_17LinearCombinationIS2I_fS2I_fLNS_15FloatRoundStyleE2EEES2E_S2H_JEEENS4_5SM1004TMEM4LOAD26SM100_TMEM_LOAD_32dp32b32xENS4_13SM90_TMA_LOADENS1K_IS1M_NS1N_ILi16EEENSM_INS5_IJSB_SN_EEENS5_IJSN_SC_EEEEEEENS4_39AutoVectorizingCopyWithAssumedAlignmentILi128EEENS4_14SM90_TMA_STOREES2Y_S30_S30_EEEvvEEEEvNT_6ParamsE)
        /*0044*/ 	.word	0x00000000
.L_29:


//--------------------- .nv.compat                --------------------------
	.section	.nv.compat,"",@"SHT_CUDA_COMPAT_INFO"
	.align	4
        /*0000*/ 	.byte	0x02, 0x09, 0x01, 0x00, 0x02, 0x02, 0x02, 0x00, 0x02, 0x05, 0x05, 0x00, 0x03, 0x07, 0x01, 0x01
        /*0010*/ 	.byte	0x02, 0x03, 0x01, 0x00, 0x02, 0x06, 0x01, 0x00, 0x04, 0x0b, 0x08, 0x00, 0x09, 0x00, 0x00, 0x00
        /*0020*/ 	.byte	0x00, 0x00, 0x00, 0x00


//--------------------- .nv.info._ZN7cutlass13device_kernelINS_4gemm6kernel13GemmUniversalIN4cute5tupleIJiiiiEEENS1_10collective13CollectiveMmaINS1_46MainloopSm100TmaUmmaWarpSpecializedBlockScaledILi14ELi2ELi2ENS5_IJNS4_1CILi8EEENSA_ILi1EEESC_EEEEENS5_IJNSA_ILi256EEENSA_ILi128EEESG_EEENS5_IJNS_12float_e2m1_tENS_13float_ue8m0_tEEEENS5_IJNS5_IJlSC_lEEENS4_6LayoutINS5_IJNS5_IJNS5_IJNSA_ILi32EEENSA_ILi4EEEEEEiEEESQ_NS5_IJSC_iEEEEEENS5_IJNS5_IJNS5_IJNSA_ILi16EEESO_EEEiEEENS5_IJNS5_IJNSA_ILi0EEESC_EEENSA_ILi512EEEEEENS5_IJSW_iEEEEEEEEEEESK_S13_NS4_8TiledMMAINS4_8MMA_AtomIJNS4_23SM100_MMA_MXF4_2x1SM_SSISI_SI_fSJ_Li256ELi128ELi32ELNS4_4UMMA5MajorE0ELS18_0ELNS17_7ScaleInE0ELS19_0EEEEEENSM_INS5_IJSC_SC_SC_EEENS5_IJSW_SW_SW_EEEEENS5_IJNS4_10UnderscoreES1F_S1F_EEEEENS5_IJNS4_18SM100_TMA_2SM_LOADES1I_EEENS5_IJNS4_14ComposedLayoutINS4_7SwizzleILi2ELi4ELi3EEENS4_18smem_ptr_flag_bitsILi4EEENSM_INS5_IJSB_SG_EEENS5_IJSG_SC_EEEEEEENSM_INS5_IJNS5_IJNS5_IJSP_SC_EEENS5_IJSN_NSA_ILi2EEEEEEEEESC_NS5_IJS1U_SC_EEEEEENS5_IJNS5_IJNS5_IJSU_SY_EEESX_EEESW_NS5_IJS1U_SY_EEEEEEEEEEEvNS4_8identityENS5_IJNS4_28SM100_TMA_2SM_LOAD_MULTICASTES26_EEES24_vS25_EENS_8epilogue10collective18CollectiveEpilogueINS29_23Sm100TmaWarpSpecializedILi4ELi2ELi32ELb1ELb0EEEJNS5_IJSG_SG_SG_EEENS5_IJNSM_ISG_SC_EENSM_ISN_SC_EEEEENS_10bfloat16_tESL_S2I_SL_NS29_6fusion15FusionCallbacksIS2D_NS2J_17LinearCombinationIS2I_fS2I_fLNS_15FloatRoundStyleE2EEES2E_S2H_JEEENS4_5SM1004TMEM4LOAD26SM100_TMEM_LOAD_32dp32b32xENS4_13SM90_TMA_LOADENS1K_IS1M_NS1N_ILi16EEENSM_INS5_IJSB_SN_EEENS5_IJSN_SC_EEEEEEENS4_39AutoVectorizingCopyWithAssumedAlignmentILi128EEENS4_14SM90_TMA_STOREES2Y_S30_S30_EEEvvEEEEvNT_6ParamsE --------------------------
	.section	.nv.info._ZN7cutlass13device_kernelINS_4gemm6kernel13GemmUniversalIN4cute5tupleIJiiiiEEENS1_10collective13CollectiveMmaINS1_46MainloopSm100TmaUmmaWarpSpecializedBlockScaledILi14ELi2ELi2ENS5_IJNS4_1CILi8EEENSA_ILi1EEESC_EEEEENS5_IJNSA_ILi256EEENSA_ILi128EEESG_EEENS5_IJNS_12float_e2m1_tENS_13float_ue8m0_tEEEENS5_IJNS5_IJlSC_lEEENS4_6LayoutINS5_IJNS5_IJNS5_IJNSA_ILi32EEENSA_ILi4EEEEEEiEEESQ_NS5_IJSC_iEEEEEENS5_IJNS5_IJNS5_IJNSA_ILi16EEESO_EEEiEEENS5_IJNS5_IJNSA_ILi0EEESC_EEENSA_ILi512EEEEEENS5_IJSW_iEEEEEEEEEEESK_S13_NS4_8TiledMMAINS4_8MMA_AtomIJNS4_23SM100_MMA_MXF4_2x1SM_SSISI_SI_fSJ_Li256ELi128ELi32ELNS4_4UMMA5MajorE0ELS18_0ELNS17_7ScaleInE0ELS19_0EEEEEENSM_INS5_IJSC_SC_SC_EEENS5_IJSW_SW_SW_EEEEENS5_IJNS4_10UnderscoreES1F_S1F_EEEEENS5_IJNS4_18SM100_TMA_2SM_LOADES1I_EEENS5_IJNS4_14ComposedLayoutINS4_7SwizzleILi2ELi4ELi3EEENS4_18smem_ptr_flag_bitsILi4EEENSM_INS5_IJSB_SG_EEENS5_IJSG_SC_EEEEEEENSM_INS5_IJNS5_IJNS5_IJSP_SC_EEENS5_IJSN_NSA_ILi2EEEEEEEEESC_NS5_IJS1U_SC_EEEEEENS5_IJNS5_IJNS5_IJSU_SY_EEESX_EEESW_NS5_IJS1U_SY_EEEEEEEEEEEvNS4_8identityENS5_IJNS4_28SM100_TMA_2SM_LOAD_MULTICASTES26_EEES24_vS25_EENS_8epilogue10collective18CollectiveEpilogueINS29_23Sm100TmaWarpSpecializedILi4ELi2ELi32ELb1ELb0EEEJNS5_IJSG_SG_SG_EEENS5_IJNSM_ISG_SC_EENSM_ISN_SC_EEEEENS_10bfloat16_tESL_S2I_SL_NS29_6fusion15FusionCallbacksIS2D_NS2J_17LinearCombinationIS2I_fS2I_fLNS_15FloatRoundStyleE2EEES2E_S2H_JEEENS4_5SM1004TMEM4LOAD26SM100_TMEM_LOAD_32dp32b32xENS4_13SM90_TMA_LOADENS1K_IS1M_NS1N_ILi16EEENSM_INS5_IJSB_SN_EEENS5_IJSN_SC_EEEEEEENS4_39AutoVectorizingCopyWithAssumedAlignmentILi128EEENS4_14SM90_TMA_STOREES2Y_S30_S30_EEEvvEEEEvNT_6ParamsE,"",@"SHT_CUDA_INFO"
	.sectionflags	@""
	.align	4


	//----- nvinfo : EIATTR_CUDA_API_VERSION
	.align		4
        /*0000*/ 	.byte	0x04, 0x37
        /*0002*/ 	.short	(.L_31 - .L_30)
.L_30:
        /*0004*/ 	.word	0x00000082


	//----- nvinfo : EIATTR_KPARAM_INFO
	.align		4
.L_31:
        /*0008*/ 	.byte	0x04, 0x17
        /*000a*/ 	.short	(.L_33 - .L_32)
.L_32:
        /*000c*/ 	.word	0x00000000
        /*0010*/ 	.short	0x0000
        /*0012*/ 	.short	0x0000
        /*0014*/ 	.byte	0x00, 0xf0, 0x01, 0x30


	//----- nvinfo : EIATTR_AT_ENTRY_FRAGMENTS
	.align		4
.L_33:
        /*0018*/ 	.byte	0x04, 0x4f
        /*001a*/ 	.short	(.L_35 - .L_34)


	//   ....[0]....
.L_34:
        /*001c*/ 	.word	0x00000007


	//----- nvinfo : EIATTR_RESERVED_SMEM_USED
	.align		4
.L_35:
        /*0020*/ 	.byte	0x01, 0x41
	.zero		2


	//----- nvinfo : EIATTR_SPARSE_MMA_MASK
	.align		4
        /*0024*/ 	.byte	0x03, 0x50
        /*0026*/ 	.short	0x0000


	//----- nvinfo : EIATTR_TCGEN05_2CTA_USED
	.align		4
        /*0028*/ 	.byte	0x01, 0x52
	.zero		2


	//----- nvinfo : EIATTR_MAXREG_COUNT
	.align		4
        /*002c*/ 	.byte	0x03, 0x1b
        /*002e*/ 	.short	0x00ff


	//----- nvinfo : EIATTR_NUM_BARRIERS
	.align		4
        /*0030*/ 	.byte	0x02, 0x4c
        /*0032*/ 	.byte	0x07
	.zero		1


	//----- nvinfo : EIATTR_EXTERNS
	.align		4
        /*0034*/ 	.byte	0x04, 0x0f
        /*0036*/ 	.short	(.L_37 - .L_36)


	//   ....[0]....
	.align		4
.L_36:
        /*0038*/ 	.word	index@(__assertfail)


	//----- nvinfo : EIATTR_MERCURY_ISA_VERSION
	.align		4
.L_37:
        /*003c*/ 	.byte	0x03, 0x5f
        /*003e*/ 	.short	0x0101


	//----- nvinfo : EIATTR_INT_WARP_WIDE_INSTR_OFFSETS
	.align		4
        /*0040*/ 	.byte	0x04, 0x31
        /*0042*/ 	.short	(.L_39 - .L_38)


	//   ....[0]....
.L_38:
        /*0044*/ 	.word	0x00000f00


	//   ....[1]....
        /*0048*/ 	.word	0x00000fa0


	//   ....[2]....
        /*004c*/ 	.word	0x00004d90


	//   ....[3]....
        /*0050*/ 	.word	0x00004db0


	//   ....[4]....
        /*0054*/ 	.word	0x00004de0


	//   ....[5]....
        /*0058*/ 	.word	0x000059a0


	//   ....[6]....
        /*005c*/ 	.word	0x00005a00


	//   ....[7]....
        /*0060*/ 	.word	0x00005b00


	//   ....[8]....
        /*0064*/ 	.word	0x00005b80


	//   ....[9]....
        /*0068*/ 	.word	0x00005c80


	//   ....[10]....
        /*006c*/ 	.word	0x00005d10


	//   ....[11]....
        /*0070*/ 	.word	0x00005e10


	//   ....[12]....
        /*0074*/ 	.word	0x00005ec0


	//----- nvinfo : EIATTR_COOP_GROUP_MASK_REGIDS
	.align		4
.L_39:
        /*0078*/ 	.byte	0x04, 0x29
        /*007a*/ 	.short	(.L_41 - .L_40)


	//   ....[0]....
.L_40:
        /*007c*/ 	.word	0xffffffff


	//   ....[1]....
        /*0080*/ 	.word	0xffffffff


	//   ....[2]....
        /*0084*/ 	.word	0xffffffff


	//   ....[3]....
        /*0088*/ 	.word	0xffffffff


	//   ....[4]....
        /*008c*/ 	.word	0xffffffff


	//   ....[5]....
        /*0090*/ 	.word	0xffffffff


	//   ....[6]....
        /*0094*/ 	.word	0xffffffff


	//   ....[7]....
        /*0098*/ 	.word	0xffffffff


	//   ....[8]....
        /*009c*/ 	.word	0xffffffff


	//   ....[9]....
        /*00a0*/ 	.word	0xffffffff


	//   ....[10]....
        /*00a4*/ 	.word	0xffffffff


	//   ....[11]....
        /*00a8*/ 	.word	0xffffffff


	//   ....[12]....
        /*00ac*/ 	.word	0xffffffff


	//   ....[13]....
        /*00b0*/ 	.word	0xffffffff


	//----- nvinfo : EIATTR_COOP_GROUP_INSTR_OFFSETS
	.align		4
.L_41:
        /*00b4*/ 	.byte	0x04, 0x28
        /*00b6*/ 	.short	(.L_43 - .L_42)


	//   ....[0]....
.L_42:
        /*00b8*/ 	.word	0x000000b0


	//   ....[1]....
        /*00bc*/ 	.word	0x00000580


	//   ....[2]....
        /*00c0*/ 	.word	0x000008b0


	//   ....[3]....
        /*00c4*/ 	.word	0x00000a40


	//   ....[4]....
        /*00c8*/ 	.word	0x00000b30


	//   ....[5]....
        /*00cc*/ 	.word	0x00000c90


	//   ....[6]....
        /*00d0*/ 	.word	0x00000de0


	//   ....[7]....
        /*00d4*/ 	.word	0x00001020


	//   ....[8]....
        /*00d8*/ 	.word	0x00002730


	//   ....[9]....
        /*00dc*/ 	.word	0x00003b80


	//   ....[10]....
        /*00e0*/ 	.word	0x00004050


	//   ....[11]....
        /*00e4*/ 	.word	0x00004080


	//   ....[12]....
        /*00e8*/ 	.word	0x00004c90


	//   ....[13]....
        /*00ec*/ 	.word	0x00004ea0


	//----- nvinfo : EIATTR_VRC_CTA_INIT_COUNT
	.align		4
.L_43:
        /*00f0*/ 	.byte	0x02, 0x4a
        /*00f2*/ 	.byte	0x80
	.zero		1


	//----- nvinfo : EIATTR_SYSCALL_OFFSETS
	.align		4
        /*00f4*/ 	.byte	0x04, 0x46
        /*00f6*/ 	.short	(.L_45 - .L_44)


	//   ....[0]....
.L_44:
        /*00f8*/ 	.word	0x00006b10


	//   ....[1]....
        /*00fc*/ 	.word	0x00006c00


	//   ....[2]....
        /*0100*/ 	.word	0x000073d0


	//   ....[3]....
        /*0104*/ 	.word	0x00008050


	//   ....[4]....
        /*0108*/ 	.word	0x00008cb0


	//   ....[5]....
        /*010c*/ 	.word	0x00009910


	//----- nvinfo : EIATTR_MBARRIER_INSTR_OFFSETS
	.align		4
.L_45:
        /*0110*/ 	.byte	0x04, 0x39
        /*0112*/ 	.short	(.L_47 - .L_46)


	//   ....[0]....
.L_46:
        /*0114*/ 	.word	0x000006d0
        /*0118*/ 	.word	0x000000ff
        /*011c*/ 	.word	0x00000000
        /*0120*/ 	.short	0x0100
        /*0122*/ 	.byte	0x04
	.zero		1


	//   ....[1]....
        /*0124*/ 	.word	0x000006e0
        /*0128*/ 	.word	0x000000ff
        /*012c*/ 	.word	0x00000070
        /*0130*/ 	.short	0x0100
        /*0132*/ 	.byte	0x04
	.zero		1


	//   ....[2]....
        /*0134*/ 	.word	0x000006f0
        /*0138*/ 	.word	0x000000ff
        /*013c*/ 	.word	0x00000008
        /*0140*/ 	.short	0x0100
        /*0142*/ 	.byte	0x04
	.zero		1


	//   ....[3]....
        /*0144*/ 	.word	0x00000700
        /*0148*/ 	.word	0x000000ff
        /*014c*/ 	.word	0x00000078
        /*0150*/ 	.short	0x0100
        /*0152*/ 	.byte	0x04
	.zero		1


	//   ....[4]....
        /*0154*/ 	.word	0x00000710
        /*0158*/ 	.word	0x000000ff
        /*015c*/ 	.word	0x00000010
        /*0160*/ 	.short	0x0100
        /*0162*/ 	.byte	0x04
	.zero		1


	//   ....[5]....
        /*0164*/ 	.word	0x00000720
        /*0168*/ 	.word	0x000000ff
        /*016c*/ 	.word	0x00000080
        /*0170*/ 	.short	0x0100
        /*0172*/ 	.byte	0x04
	.zero		1


	//   ....[6]....
        /*0174*/ 	.word	0x00000730
        /*0178*/ 	.word	0x000000ff
        /*017c*/ 	.word	0x00000018
        /*0180*/ 	.short	0x0100
        /*0182*/ 	.byte	0x04
	.zero		1


	//   ....[7]....
        /*0184*/ 	.word	0x00000740
        /*0188*/ 	.word	0x000000ff
        /*018c*/ 	.word	0x00000088
        /*0190*/ 	.short	0x0100
        /*0192*/ 	.byte	0x04
	.zero		1


	//   ....[8]....
        /*0194*/ 	.word	0x00000750
        /*0198*/ 	.word	0x000000ff
        /*019c*/ 	.word	0x00000020
        /*01a0*/ 	.short	0x0100
        /*01a2*/ 	.byte	0x04
	.zero		1


	//   ....[9]....
        /*01a4*/ 	.word	0x00000760
        /*01a8*/ 	.word	0x000000ff
        /*01ac*/ 	.word	0x00000090
        /*01b0*/ 	.short	0x0100
        /*01b2*/ 	.byte	0x04
	.zero		1


	//   ....[10]....
        /*01b4*/ 	.word	0x00000770
        /*01b8*/ 	.word	0x000000ff
        /*01bc*/ 	.word	0x00000028
        /*01c0*/ 	.short	0x0100
        /*01c2*/ 	.byte	0x04
	.zero		1


	//   ....[11]....
        /*01c4*/ 	.word	0x00000780
        /*01c8*/ 	.word	0x000000ff
        /*01cc*/ 	.word	0x00000098
        /*01d0*/ 	.short	0x0100
        /*01d2*/ 	.byte	0x04
	.zero		1


	//   ....[12]....
        /*01d4*/ 	.word	0x00000790
        /*01d8*/ 	.word	0x000000ff
        /*01dc*/ 	.word	0x00000030
        /*01e0*/ 	.short	0x0100
        /*01e2*/ 	.byte	0x04
	.zero		1


	//   ....[13]....
        /*01e4*/ 	.word	0x000007a0
        /*01e8*/ 	.word	0x000000ff
        /*01ec*/ 	.word	0x000000a0
        /*01f0*/ 	.short	0x0100
        /*01f2*/ 	.byte	0x04
	.zero		1


	//   ....[14]....
        /*01f4*/ 	.word	0x000007b0
        /*01f8*/ 	.word	0x000000ff
        /*01fc*/ 	.word	0x00000038
        /*0200*/ 	.short	0x0100
        /*0202*/ 	.byte	0x04
	.zero		1


	//   ....[15]....
        /*0204*/ 	.word	0x000007c0
        /*0208*/ 	.word	0x000000ff
        /*020c*/ 	.word	0x000000a8
        /*0210*/ 	.short	0x0100
        /*0212*/ 	.byte	0x04
	.zero		1


	//   ....[16]....
        /*0214*/ 	.word	0x000007d0
        /*0218*/ 	.word	0x000000ff
        /*021c*/ 	.word	0x00000040
        /*0220*/ 	.short	0x0100
        /*0222*/ 	.byte	0x04
	.zero		1


	//   ....[17]....
        /*0224*/ 	.word	0x000007e0
        /*0228*/ 	.word	0x000000ff
        /*022c*/ 	.word	0x000000b0
        /*0230*/ 	.short	0x0100
        /*0232*/ 	.byte	0x04
	.zero		1


	//   ....[18]....
        /*0234*/ 	.word	0x000007f0
        /*0238*/ 	.word	0x000000ff
        /*023c*/ 	.word	0x00000048
        /*0240*/ 	.short	0x0100
        /*0242*/ 	.byte	0x04
	.zero		1


	//   ....[19]....
        /*0244*/ 	.word	0x00000800
        /*0248*/ 	.word	0x000000ff
        /*024c*/ 	.word	0x000000b8
        /*0250*/ 	.short	0x0100
        /*0252*/ 	.byte	0x04
	.zero		1


	//   ....[20]....
        /*0254*/ 	.word	0x00000810
        /*0258*/ 	.word	0x000000ff
        /*025c*/ 	.word	0x00000050
        /*0260*/ 	.short	0x0100
        /*0262*/ 	.byte	0x04
	.zero		1


	//   ....[21]....
        /*0264*/ 	.word	0x00000820
        /*0268*/ 	.word	0x000000ff
        /*026c*/ 	.word	0x000000c0
        /*0270*/ 	.short	0x0100
        /*0272*/ 	.byte	0x04
	.zero		1


	//   ....[22]....
        /*0274*/ 	.word	0x00000830
        /*0278*/ 	.word	0x000000ff
        /*027c*/ 	.word	0x00000058
        /*0280*/ 	.short	0x0100
        /*0282*/ 	.byte	0x04
	.zero		1


	//   ....[23]....
        /*0284*/ 	.word	0x00000840
        /*0288*/ 	.word	0x000000ff
        /*028c*/ 	.word	0x000000c8
        /*0290*/ 	.short	0x0100
        /*0292*/ 	.byte	0x04
	.zero		1


	//   ....[24]....
        /*0294*/ 	.word	0x00000850
        /*0298*/ 	.word	0x000000ff
        /*029c*/ 	.word	0x00000060
        /*02a0*/ 	.short	0x0100
        /*02a2*/ 	.byte	0x04
	.zero		1


	//   ....[25]....
        /*02a4*/ 	.word	0x00000860
        /*02a8*/ 	.word	0x000000ff
        /*02ac*/ 	.word	0x000000d0
        /*02b0*/ 	.short	0x0100
        /*02b2*/ 	.byte	0x04
	.zero		1


	//   ....[26]....
        /*02b4*/ 	.word	0x00000870
        /*02b8*/ 	.word	0x000000ff
        /*02bc*/ 	.word	0x00000068
        /*02c0*/ 	.short	0x0100
        /*02c2*/ 	.byte	0x04
	.zero		1


	//   ....[27]....
        /*02c4*/ 	.word	0x00000880
        /*02c8*/ 	.word	0x000000ff
        /*02cc*/ 	.word	0x000000d8
        /*02d0*/ 	.short	0x0100
        /*02d2*/ 	.byte	0x04
	.zero		1


	//   ....[28]....
        /*02d4*/ 	.word	0x000009b0
        /*02d8*/ 	.word	0x000000ff
        /*02dc*/ 	.word	0x000000e0
        /*02e0*/ 	.short	0x0100
        /*02e2*/ 	.byte	0x04
	.zero		1


	//   ....[29]....
        /*02e4*/ 	.word	0x000009c0
        /*02e8*/ 	.word	0x000000ff
        /*02ec*/ 	.word	0x00000100
        /*02f0*/ 	.short	0x0100
        /*02f2*/ 	.byte	0x04
	.zero		1


	//   ....[30]....
        /*02f4*/ 	.word	0x000009d0
        /*02f8*/ 	.word	0x000000ff
        /*02fc*/ 	.word	0x000000e8
        /*0300*/ 	.short	0x0100
        /*0302*/ 	.byte	0x04
	.zero		1


	//   ....[31]....
        /*0304*/ 	.word	0x000009e0
        /*0308*/ 	.word	0x000000ff
        /*030c*/ 	.word	0x00000108
        /*0310*/ 	.short	0x0100
        /*0312*/ 	.byte	0x04
	.zero		1


	//   ....[32]....
        /*0314*/ 	.word	0x000009f0
        /*0318*/ 	.word	0x000000ff
        /*031c*/ 	.word	0x000000f0
        /*0320*/ 	.short	0x0100
        /*0322*/ 	.byte	0x04
	.zero		1


	//   ....[33]....
        /*0324*/ 	.word	0x00000a00
        /*0328*/ 	.word	0x000000ff
        /*032c*/ 	.word	0x00000110
        /*0330*/ 	.short	0x0100
        /*0332*/ 	.byte	0x04
	.zero		1


	//   ....[34]....
        /*0334*/ 	.word	0x00000a10
        /*0338*/ 	.word	0x000000ff
        /*033c*/ 	.word	0x000000f8
        /*0340*/ 	.short	0x0100
        /*0342*/ 	.byte	0x04
	.zero		1


	//   ....[35]....
        /*0344*/ 	.word	0x00000a20
        /*0348*/ 	.word	0x000000ff
        /*034c*/ 	.word	0x00000118
        /*0350*/ 	.short	0x0100
        /*0352*/ 	.byte	0x04
	.zero		1


	//   ....[36]....
        /*0354*/ 	.word	0x00000b00
        /*0358*/ 	.word	0x000000ff
        /*035c*/ 	.word	0x00000120
        /*0360*/ 	.short	0x0100
        /*0362*/ 	.byte	0x06
	.zero		1


	//   ....[37]....
        /*0364*/ 	.word	0x00000b10
        /*0368*/ 	.word	0x000000ff
        /*036c*/ 	.word	0x00000128
        /*0370*/ 	.short	0x0100
        /*0372*/ 	.byte	0x06
	.zero		1


	//   ....[38]....
        /*0374*/ 	.word	0x00000c40
        /*0378*/ 	.word	0x000000ff
        /*037c*/ 	.word	0x00000130
        /*0380*/ 	.short	0x0100
        /*0382*/ 	.byte	0x06
	.zero		1


	//   ....[39]....
        /*0384*/ 	.word	0x00000c50
        /*0388*/ 	.word	0x000000ff
        /*038c*/ 	.word	0x00000140
        /*0390*/ 	.short	0x0100
        /*0392*/ 	.byte	0x06
	.zero		1


	//   ....[40]....
        /*0394*/ 	.word	0x00000c60
        /*0398*/ 	.word	0x000000ff
        /*039c*/ 	.word	0x00000138
        /*03a0*/ 	.short	0x0100
        /*03a2*/ 	.byte	0x06
	.zero		1


	//   ....[41]....
        /*03a4*/ 	.word	0x00000c70
        /*03a8*/ 	.word	0x000000ff
        /*03ac*/ 	.word	0x00000148
        /*03b0*/ 	.short	0x0100
        /*03b2*/ 	.byte	0x06
	.zero		1


	//   ....[42]....
        /*03b4*/ 	.word	0x00000d90
        /*03b8*/ 	.word	0x000000ff
        /*03bc*/ 	.word	0x00000150
        /*03c0*/ 	.short	0x0100
        /*03c2*/ 	.byte	0x04
	.zero		1


	//   ....[43]....
        /*03c4*/ 	.word	0x00000da0
        /*03c8*/ 	.word	0x000000ff
        /*03cc*/ 	.word	0x00000160
        /*03d0*/ 	.short	0x0100
        /*03d2*/ 	.byte	0x04
	.zero		1


	//   ....[44]....
        /*03d4*/ 	.word	0x00000db0
        /*03d8*/ 	.word	0x000000ff
        /*03dc*/ 	.word	0x00000158
        /*03e0*/ 	.short	0x0100
        /*03e2*/ 	.byte	0x04
	.zero		1


	//   ....[45]....
        /*03e4*/ 	.word	0x00000dc0
        /*03e8*/ 	.word	0x000000ff
        /*03ec*/ 	.word	0x00000168
        /*03f0*/ 	.short	0x0100
        /*03f2*/ 	.byte	0x04
	.zero		1


	//   ....[46]....
        /*03f4*/ 	.word	0x00000eb0
        /*03f8*/ 	.word	0x000000ff
        /*03fc*/ 	.word	0x00000170
        /*0400*/ 	.short	0x0100
        /*0402*/ 	.byte	0x04
	.zero		1


	//   ....[47]....
        /*0404*/ 	.word	0x00000ec0
        /*0408*/ 	.word	0x000000ff
        /*040c*/ 	.word	0x00000180
        /*0410*/ 	.short	0x0100
        /*0412*/ 	.byte	0x04
	.zero		1


	//   ....[48]....
        /*0414*/ 	.word	0x00000ed0
        /*0418*/ 	.word	0x000000ff
        /*041c*/ 	.word	0x00000178
        /*0420*/ 	.short	0x0100
        /*0422*/ 	.byte	0x04
	.zero		1


	//   ....[49]....
        /*0424*/ 	.word	0x00000ee0
        /*0428*/ 	.word	0x000000ff
        /*042c*/ 	.word	0x00000188
        /*0430*/ 	.short	0x0100
        /*0432*/ 	.byte	0x04
	.zero		1


	//   ....[50]....
        /*0434*/ 	.word	0x00000fe0
        /*0438*/ 	.word	0x000000ff
        /*043c*/ 	.word	0x00000190
        /*0440*/ 	.short	0x0100
        /*0442*/ 	.byte	0x06
	.zero		1


	//   ....[51]....
        /*0444*/ 	.word	0x00001c50
        /*0448*/ 	.word	0x00000003
        /*044c*/ 	.word	0x00000180
        /*0450*/ 	.short	0x010a
        /*0452*/ 	.byte	0xff
	.zero		1


	//   ....[52]....
        /*0454*/ 	.word	0x00001c80
        /*0458*/ 	.word	0x00000003
        /*045c*/ 	.word	0x00000170
        /*0460*/ 	.short	0x0101
        /*0462*/ 	.byte	0xff
	.zero		1


	//   ....[53]....
        /*0464*/ 	.word	0x00001d40
        /*0468*/ 	.word	0x000000ff
        /*046c*/ 	.word	0x00000070
        /*0470*/ 	.short	0x010a
        /*0472*/ 	.byte	0x04
	.zero		1


	//   ....[54]....
        /*0474*/ 	.word	0x00001e50
        /*0478*/ 	.word	0x000000ff
        /*047c*/ 	.word	0x00000070
        /*0480*/ 	.short	0x010a
        /*0482*/ 	.byte	0x06
	.zero		1


	//   ....[55]....
        /*0484*/ 	.word	0x00001fc0
        /*0488*/ 	.word	0x000000ff
        /*048c*/ 	.word	0x00000070
        /*0490*/ 	.short	0x010a
        /*0492*/ 	.byte	0x07
	.zero		1


	//   ....[56]....
        /*0494*/ 	.word	0x00002280
        /*0498*/ 	.word	0x000000ff
        /*049c*/ 	.word	0x00000128
        /*04a0*/ 	.short	0x0101
        /*04a2*/ 	.byte	0x05
	.zero		1


	//   ....[57]....
        /*04a4*/ 	.word	0x000022a0
        /*04a8*/ 	.word	0x000000ff
        /*04ac*/ 	.word	0x00000070
        /*04b0*/ 	.short	0x010a
        /*04b2*/ 	.byte	0x04
	.zero		1


	//   ....[58]....
        /*04b4*/ 	.word	0x00002320
        /*04b8*/ 	.word	0x000000ff
        /*04bc*/ 	.word	0x00000070
        /*04c0*/ 	.short	0x010a
        /*04c2*/ 	.byte	0x07
	.zero		1


	//   ....[59]....
        /*04c4*/ 	.word	0x00002460
        /*04c8*/ 	.word	0x000000ff
        /*04cc*/ 	.word	0x00000070
        /*04d0*/ 	.short	0x010a
        /*04d2*/ 	.byte	0x04
	.zero		1


	//   ....[60]....
        /*04d4*/ 	.word	0x00002760
        /*04d8*/ 	.word	0x00000003
        /*04dc*/ 	.word	0x00000130
        /*04e0*/ 	.short	0x010a
        /*04e2*/ 	.byte	0xff
	.zero		1


	//   ....[61]....
        /*04e4*/ 	.word	0x000028b0
        /*04e8*/ 	.word	0x00000000
        /*04ec*/ 	.word	0x00000000
        /*04f0*/ 	.short	0x0101
        /*04f2*/ 	.byte	0xff
	.zero		1


	//   ....[62]....
        /*04f4*/ 	.word	0x00002e60
        /*04f8*/ 	.word	0x000000ff
        /*04fc*/ 	.word	0x00000000
        /*0500*/ 	.short	0x010a
        /*0502*/ 	.byte	0x04
	.zero		1


	//   ....[63]....
        /*0504*/ 	.word	0x00002ef0
        /*0508*/ 	.word	0x000000ff
        /*050c*/ 	.word	0x00000000
        /*0510*/ 	.short	0x010a
        /*0512*/ 	.byte	0x05
	.zero		1


	//   ....[64]....
        /*0514*/ 	.word	0x00002f80
        /*0518*/ 	.word	0x000000ff
        /*051c*/ 	.word	0x00000000
        /*0520*/ 	.short	0x010a
        /*0522*/ 	.byte	0x05
	.zero		1


	//   ....[65]....
        /*0524*/ 	.word	0x00003010
        /*0528*/ 	.word	0x000000ff
        /*052c*/ 	.word	0x00000000
        /*0530*/ 	.short	0x010a
        /*0532*/ 	.byte	0x05
	.zero		1


	//   ....[66]....
        /*0534*/ 	.word	0x000030a0
        /*0538*/ 	.word	0x000000ff
        /*053c*/ 	.word	0x00000000
        /*0540*/ 	.short	0x010a
        /*0542*/ 	.byte	0x05
	.zero		1


	//   ....[67]....
        /*0544*/ 	.word	0x00003130
        /*0548*/ 	.word	0x000000ff
        /*054c*/ 	.word	0x00000000
        /*0550*/ 	.short	0x010a
        /*0552*/ 	.byte	0x05
	.zero		1


	//   ....[68]....
        /*0554*/ 	.word	0x000031c0
        /*0558*/ 	.word	0x000000ff
        /*055c*/ 	.word	0x00000000
        /*0560*/ 	.short	0x010a
        /*0562*/ 	.byte	0x05
	.zero		1


	//   ....[69]....
        /*0564*/ 	.word	0x00003250
        /*0568*/ 	.word	0x000000ff
        /*056c*/ 	.word	0x00000000
        /*0570*/ 	.short	0x010a
        /*0572*/ 	.byte	0x05
	.zero		1


	//   ....[70]....
        /*0574*/ 	.word	0x000032e0
        /*0578*/ 	.word	0x000000ff
        /*057c*/ 	.word	0x00000000
        /*0580*/ 	.short	0x010a
        /*0582*/ 	.byte	0x05
	.zero		1


	//   ....[71]....
        /*0584*/ 	.word	0x00003370
        /*0588*/ 	.word	0x000000ff
        /*058c*/ 	.word	0x00000000
        /*0590*/ 	.short	0x010a
        /*0592*/ 	.byte	0x05
	.zero		1


	//   ....[72]....
        /*0594*/ 	.word	0x00003400
        /*0598*/ 	.word	0x000000ff
        /*059c*/ 	.word	0x00000000
        /*05a0*/ 	.short	0x010a
        /*05a2*/ 	.byte	0x05
	.zero		1


	//   ....[73]....
        /*05a4*/ 	.word	0x00003490
        /*05a8*/ 	.word	0x000000ff
        /*05ac*/ 	.word	0x00000000
        /*05b0*/ 	.short	0x010a
        /*05b2*/ 	.byte	0x05
	.zero		1


	//   ....[74]....
        /*05b4*/ 	.word	0x00003520
        /*05b8*/ 	.word	0x000000ff
        /*05bc*/ 	.word	0x00000000
        /*05c0*/ 	.short	0x010a
        /*05c2*/ 	.byte	0x05
	.zero		1


	//   ....[75]....
        /*05c4*/ 	.word	0x000035c0
        /*05c8*/ 	.word	0x00000000
        /*05cc*/ 	.word	0x00000000
        /*05d0*/ 	.short	0x010a
        /*05d2*/ 	.byte	0xff
	.zero		1


	//   ....[76]....
        /*05d4*/ 	.word	0x000036e0
        /*05d8*/ 	.word	0x00000002
        /*05dc*/ 	.word	0x00000170
        /*05e0*/ 	.short	0x010a
        /*05e2*/ 	.byte	0xff
	.zero		1


	//   ....[77]....
        /*05e4*/ 	.word	0x00003740
        /*05e8*/ 	.word	0x00000004
        /*05ec*/ 	.word	0x00000000
        /*05f0*/ 	.short	0x0101
        /*05f2*/ 	.byte	0xff
	.zero		1


	//   ....[78]....
        /*05f4*/ 	.word	0x00003760
        /*05f8*/ 	.word	0x000000ff
        /*05fc*/ 	.word	0x00000140
        /*0600*/ 	.short	0x010a
        /*0602*/ 	.byte	0x04
	.zero		1


	//   ....[79]....
        /*0604*/ 	.word	0x00003880
        /*0608*/ 	.word	0x00000002
        /*060c*/ 	.word	0x00000130
        /*0610*/ 	.short	0x010a
        /*0612*/ 	.byte	0xff
	.zero		1


	//   ....[80]....
        /*0614*/ 	.word	0x00003990
        /*0618*/ 	.word	0x00000002
        /*061c*/ 	.word	0x00000000
        /*0620*/ 	.short	0x0101
        /*0622*/ 	.byte	0xff
	.zero		1


	//   ....[81]....
        /*0624*/ 	.word	0x00003a20
        /*0628*/ 	.word	0x000000ff
        /*062c*/ 	.word	0x00000140
        /*0630*/ 	.short	0x0106
        /*0632*/ 	.byte	0x04
	.zero		1


	//   ....[82]....
        /*0634*/ 	.word	0x00003a40
        /*0638*/ 	.word	0x000000ff
        /*063c*/ 	.word	0x00000140
        /*0640*/ 	.short	0x010a
        /*0642*/ 	.byte	0x04
	.zero		1


	//   ....[83]....
        /*0644*/ 	.word	0x00003ad0
        /*0648*/ 	.word	0x000000ff
        /*064c*/ 	.word	0x00000140
        /*0650*/ 	.short	0x0106
        /*0652*/ 	.byte	0x07
	.zero		1


	//   ....[84]....
        /*0654*/ 	.word	0x00003b10
        /*0658*/ 	.word	0x00000000
        /*065c*/ 	.word	0x00000140
        /*0660*/ 	.short	0x010a
        /*0662*/ 	.byte	0xff
	.zero		1


	//   ....[85]....
        /*0664*/ 	.word	0x00003d50
        /*0668*/ 	.word	0x000000ff
        /*066c*/ 	.word	0x00000008
        /*0670*/ 	.short	0x010a
        /*0672*/ 	.byte	0x05
	.zero		1


	//   ....[86]....
        /*0674*/ 	.word	0x00003d70
        /*0678*/ 	.word	0x000000ff
        /*067c*/ 	.word	0x00000008
        /*0680*/ 	.short	0x010a
        /*0682*/ 	.byte	0x05
	.zero		1


	//   ....[87]....
        /*0684*/ 	.word	0x00003f00
        /*0688*/ 	.word	0x000000ff
        /*068c*/ 	.word	0x00000008
        /*0690*/ 	.short	0x010a
        /*0692*/ 	.byte	0x05
	.zero		1


	//   ....[88]....
        /*0694*/ 	.word	0x00003f20
        /*0698*/ 	.word	0x000000ff
        /*069c*/ 	.word	0x00000008
        /*06a0*/ 	.short	0x010a
        /*06a2*/ 	.byte	0x05
	.zero		1


	//   ....[89]....
        /*06a4*/ 	.word	0x00003fe0
        /*06a8*/ 	.word	0x000000ff
        /*06ac*/ 	.word	0x00000000
        /*06b0*/ 	.short	0x0101
        /*06b2*/ 	.byte	0x04
	.zero		1


	//   ....[90]....
        /*06b4*/ 	.word	0x00004460
        /*06b8*/ 	.word	0x00000000
        /*06bc*/ 	.word	0x00000130
        /*06c0*/ 	.short	0x010a
        /*06c2*/ 	.byte	0xff
	.zero		1


	//   ....[91]....
        /*06c4*/ 	.word	0x00004520
        /*06c8*/ 	.word	0x00000000
        /*06cc*/ 	.word	0x00000000
        /*06d0*/ 	.short	0x0101
        /*06d2*/ 	.byte	0xff
	.zero		1


	//   ....[92]....
        /*06d4*/ 	.word	0x000045e0
        /*06d8*/ 	.word	0x000000ff
        /*06dc*/ 	.word	0x00000000
        /*06e0*/ 	.short	0x010a
        /*06e2*/ 	.byte	0x04
	.zero		1


	//   ....[93]....
        /*06e4*/ 	.word	0x000045f0
        /*06e8*/ 	.word	0x000000ff
        /*06ec*/ 	.word	0x00000160
        /*06f0*/ 	.short	0x010a
        /*06f2*/ 	.byte	0x28
	.zero		1


	//   ....[94]....
        /*06f4*/ 	.word	0x000046a0
        /*06f8*/ 	.word	0x000000ff
        /*06fc*/ 	.word	0x00000000
        /*0700*/ 	.short	0x010a
        /*0702*/ 	.byte	0x07
	.zero		1


	//   ....[95]....
        /*0704*/ 	.word	0x000047d0
        /*0708*/ 	.word	0x000000ff
        /*070c*/ 	.word	0x00000000
        /*0710*/ 	.short	0x010a
        /*0712*/ 	.byte	0x04
	.zero		1


	//   ....[96]....
        /*0714*/ 	.word	0x00004aa0
        /*0718*/ 	.word	0x000000ff
        /*071c*/ 	.word	0x00000000
        /*0720*/ 	.short	0x010a
        /*0722*/ 	.byte	0x04
	.zero		1


	//   ....[97]....
        /*0724*/ 	.word	0x00004b40
        /*0728*/ 	.word	0x00000000
        /*072c*/ 	.word	0x00000000
        /*0730*/ 	.short	0x010a
        /*0732*/ 	.byte	0xff
	.zero		1


	//   ....[98]....
        /*0734*/ 	.word	0x00004b80
        /*0738*/ 	.word	0x00000000
        /*073c*/ 	.word	0x00000000
        /*0740*/ 	.short	0x010a
        /*0742*/ 	.byte	0xff
	.zero		1


	//   ....[99]....
        /*0744*/ 	.word	0x00004bf0
        /*0748*/ 	.word	0x000000ff
        /*074c*/ 	.word	0x00000000
        /*0750*/ 	.short	0x0101
        /*0752*/ 	.byte	0x04
	.zero		1


	//   ....[100]....
        /*0754*/ 	.word	0x00004c30
        /*0758*/ 	.word	0x000000ff
        /*075c*/ 	.word	0x00000190
        /*0760*/ 	.short	0x010a
        /*0762*/ 	.byte	0x16
	.zero		1


	//   ....[101]....
        /*0764*/ 	.word	0x00004c80
        /*0768*/ 	.word	0x000000ff
        /*076c*/ 	.word	0x00000000
        /*0770*/ 	.short	0x0101
        /*0772*/ 	.byte	0x04
	.zero		1


	//   ....[102]....
        /*0774*/ 	.word	0x00005160
        /*0778*/ 	.word	0x00000008
        /*077c*/ 	.word	0x00000130
        /*0780*/ 	.short	0x010a
        /*0782*/ 	.byte	0xff
	.zero		1


	//   ....[103]....
        /*0784*/ 	.word	0x000052d0
        /*0788*/ 	.word	0x00000000
        /*078c*/ 	.word	0x00000000
        /*0790*/ 	.short	0x0101
        /*0792*/ 	.byte	0xff
	.zero		1


	//   ....[104]....
        /*0794*/ 	.word	0x000057b0
        /*0798*/ 	.word	0x000000ff
        /*079c*/ 	.word	0x00000128
        /*07a0*/ 	.short	0x010a
        /*07a2*/ 	.byte	0x15
	.zero		1


	//   ....[105]....
        /*07a4*/ 	.word	0x00005940
        /*07a8*/ 	.word	0x000000ff
        /*07ac*/ 	.word	0x00000100
        /*07b0*/ 	.short	0x010a
        /*07b2*/ 	.byte	0x15
	.zero		1


	//   ....[106]....
        /*07b4*/ 	.word	0x00005aa0
        /*07b8*/ 	.word	0x000000ff
        /*07bc*/ 	.word	0x000000e0
        /*07c0*/ 	.short	0x010b
        /*07c2*/ 	.byte	0x15
	.zero		1


	//   ....[107]....
        /*07c4*/ 	.word	0x00005ac0
        /*07c8*/ 	.word	0x000000ff
        /*07cc*/ 	.word	0x00000000
        /*07d0*/ 	.short	0x0101
        /*07d2*/ 	.byte	0x04
	.zero		1


	//   ....[108]....
        /*07d4*/ 	.word	0x00005ad0
        /*07d8*/ 	.word	0x000000ff
        /*07dc*/ 	.word	0x00000108
        /*07e0*/ 	.short	0x010a
        /*07e2*/ 	.byte	0x15
	.zero		1


	//   ....[109]....
        /*07e4*/ 	.word	0x00005c20
        /*07e8*/ 	.word	0x000000ff
        /*07ec*/ 	.word	0x000000e8
        /*07f0*/ 	.short	0x010b
        /*07f2*/ 	.byte	0x15
	.zero		1


	//   ....[110]....
        /*07f4*/ 	.word	0x00005c40
        /*07f8*/ 	.word	0x000000ff
        /*07fc*/ 	.word	0x00000000
        /*0800*/ 	.short	0x0101
        /*0802*/ 	.byte	0x04
	.zero		1


	//   ....[111]....
        /*0804*/ 	.word	0x00005c50
        /*0808*/ 	.word	0x000000ff
        /*080c*/ 	.word	0x00000110
        /*0810*/ 	.short	0x010a
        /*0812*/ 	.byte	0x15
	.zero		1


	//   ....[112]....
        /*0814*/ 	.word	0x00005db0
        /*0818*/ 	.word	0x000000ff
        /*081c*/ 	.word	0x000000f0
        /*0820*/ 	.short	0x010b
        /*0822*/ 	.byte	0x15
	.zero		1


	//   ....[113]....
        /*0824*/ 	.word	0x00005dd0
        /*0828*/ 	.word	0x000000ff
        /*082c*/ 	.word	0x00000000
        /*0830*/ 	.short	0x0101
        /*0832*/ 	.byte	0x04
	.zero		1


	//   ....[114]....
        /*0834*/ 	.word	0x00005de0
        /*0838*/ 	.word	0x000000ff
        /*083c*/ 	.word	0x00000118
        /*0840*/ 	.short	0x010a
        /*0842*/ 	.byte	0x15
	.zero		1


	//   ....[115]....
        /*0844*/ 	.word	0x00005fc0
        /*0848*/ 	.word	0x000000ff
        /*084c*/ 	.word	0x000000f8
        /*0850*/ 	.short	0x010b
        /*0852*/ 	.byte	0x15
	.zero		1


	//   ....[116]....
        /*0854*/ 	.word	0x00005fd0
        /*0858*/ 	.word	0x000000ff
        /*085c*/ 	.word	0x00000000
        /*0860*/ 	.short	0x0101
        /*0862*/ 	.byte	0x2b
	.zero		1


	//   ....[117]....
        /*0864*/ 	.word	0x00006010
        /*0868*/ 	.word	0x000000ff
        /*086c*/ 	.word	0x00000100
        /*0870*/ 	.short	0x010a
        /*0872*/ 	.byte	0x15
	.zero		1


	//   ....[118]....
        /*0874*/ 	.word	0x00006030
        /*0878*/ 	.word	0x000000ff
        /*087c*/ 	.word	0x00000108
        /*0880*/ 	.short	0x010a
        /*0882*/ 	.byte	0x15
	.zero		1


	//   ....[119]....
        /*0884*/ 	.word	0x00006050
        /*0888*/ 	.word	0x000000ff
        /*088c*/ 	.word	0x00000110
        /*0890*/ 	.short	0x010a
        /*0892*/ 	.byte	0x15
	.zero		1


	//   ....[120]....
        /*0894*/ 	.word	0x00006090
        /*0898*/ 	.word	0x00000000
        /*089c*/ 	.word	0x00000118
        /*08a0*/ 	.short	0x010a
        /*08a2*/ 	.byte	0xff
	.zero		1


	//   ....[121]....
        /*08a4*/ 	.word	0x000063a0
        /*08a8*/ 	.word	0x00000003
        /*08ac*/ 	.word	0x00000130
        /*08b0*/ 	.short	0x010a
        /*08b2*/ 	.byte	0xff
	.zero		1


	//   ....[122]....
        /*08b4*/ 	.word	0x00006520
        /*08b8*/ 	.word	0x00000000
        /*08bc*/ 	.word	0x00000000
        /*08c0*/ 	.short	0x0101
        /*08c2*/ 	.byte	0xff
	.zero		1


	//   ....[123]....
        /*08c4*/ 	.word	0x00007090
        /*08c8*/ 	.word	0x000000ff
        /*08cc*/ 	.word	0x000000e0
        /*08d0*/ 	.short	0x010a
        /*08d2*/ 	.byte	0x2b
	.zero		1


	//   ....[124]....
        /*08d4*/ 	.word	0x000070d0
        /*08d8*/ 	.word	0x00000063
        /*08dc*/ 	.word	0x00000150
        /*08e0*/ 	.short	0x010a
        /*08e2*/ 	.byte	0xff
	.zero		1


	//   ....[125]....
        /*08e4*/ 	.word	0x000071c0
        /*08e8*/ 	.word	0x000000ff
        /*08ec*/ 	.word	0x000000e0
        /*08f0*/ 	.short	0x010a
        /*08f2*/ 	.byte	0x2b
	.zero		1


	//   ....[126]....
        /*08f4*/ 	.word	0x000072b0
        /*08f8*/ 	.word	0x00000063
        /*08fc*/ 	.word	0x00000150
        /*0900*/ 	.short	0x010a
        /*0902*/ 	.byte	0xff
	.zero		1


	//   ....[127]....
        /*0904*/ 	.word	0x00007d80
        /*0908*/ 	.word	0x00000000
        /*090c*/ 	.word	0x00000000
        /*0910*/ 	.short	0x0101
        /*0912*/ 	.byte	0xff
	.zero		1


	//   ....[128]....
        /*0914*/ 	.word	0x00007d90
        /*0918*/ 	.word	0x00000003
        /*091c*/ 	.word	0x000000e0
        /*0920*/ 	.short	0x010a
        /*0922*/ 	.byte	0xff
	.zero		1


	//   ....[129]....
        /*0924*/ 	.word	0x00007e70
        /*0928*/ 	.word	0x00000003
        /*092c*/ 	.word	0x000000e0
        /*0930*/ 	.short	0x010a
        /*0932*/ 	.byte	0xff
	.zero		1


	//   ....[130]....
        /*0934*/ 	.word	0x000089e0
        /*0938*/ 	.word	0x0000003d
        /*093c*/ 	.word	0x00000000
        /*0940*/ 	.short	0x0101
        /*0942*/ 	.byte	0xff
	.zero		1


	//   ....[131]....
        /*0944*/ 	.word	0x00008a00
        /*0948*/ 	.word	0x0000003e
        /*094c*/ 	.word	0x000000e0
        /*0950*/ 	.short	0x010a
        /*0952*/ 	.byte	0xff
	.zero		1


	//   ....[132]....
        /*0954*/ 	.word	0x00008ad0
        /*0958*/ 	.word	0x0000003e
        /*095c*/ 	.word	0x000000e0
        /*0960*/ 	.short	0x010a
        /*0962*/ 	.byte	0xff
	.zero		1


	//   ....[133]....
        /*0964*/ 	.word	0x00009640
        /*0968*/ 	.word	0x0000003d
        /*096c*/ 	.word	0x00000000
        /*0970*/ 	.short	0x0101
        /*0972*/ 	.byte	0xff
	.zero		1


	//   ....[134]....
        /*0974*/ 	.word	0x00009660
        /*0978*/ 	.word	0x0000003e
        /*097c*/ 	.word	0x000000e0
        /*0980*/ 	.short	0x010a
        /*0982*/ 	.byte	0xff
	.zero		1


	//   ....[135]....
        /*0984*/ 	.word	0x00009730
        /*0988*/ 	.word	0x0000003e
        /*098c*/ 	.word	0x000000e0
        /*0990*/ 	.short	0x010a
        /*0992*/ 	.byte	0xff
	.zero		1


	//   ....[136]....
        /*0994*/ 	.word	0x00009b20
        /*0998*/ 	.word	0x00000063
        /*099c*/ 	.word	0x00000000
        /*09a0*/ 	.short	0x0101
        /*09a2*/ 	.byte	0xff
	.zero		1


	//   ....[137]....
        /*09a4*/ 	.word	0x0000a2f0
        /*09a8*/ 	.word	0x00000002
        /*09ac*/ 	.word	0x00000000
        /*09b0*/ 	.short	0x0101
        /*09b2*/ 	.byte	0xff
	.zero		1


	//   ....[138]....
        /*09b4*/ 	.word	0x0000a580
        /*09b8*/ 	.word	0x000000ff
        /*09bc*/ 	.word	0x00000000
        /*09c0*/ 	.short	0x0101
        /*09c2*/ 	.byte	0x04
	.zero		1


	//   ....[139]....
        /*09c4*/ 	.word	0x0000a5a0
        /*09c8*/ 	.word	0x00000003
        /*09cc*/ 	.word	0x00000180
        /*09d0*/ 	.short	0x010a
        /*09d2*/ 	.byte	0xff
	.zero		1


	//   ....[140]....
        /*09d4*/ 	.word	0x0000a600
        /*09d8*/ 	.word	0x00000000
        /*09dc*/ 	.word	0x00000070
        /*09e0*/ 	.short	0x010a
        /*09e2*/ 	.byte	0xff
	.zero		1


	//   ....[141]....
        /*09e4*/ 	.word	0x0000a660
        /*09e8*/ 	.word	0x00000000
        /*09ec*/ 	.word	0x00000070
        /*09f0*/ 	.short	0x010a
        /*09f2*/ 	.byte	0xff
	.zero		1


	//   ....[142]....
        /*09f4*/ 	.word	0x0000a6b0
        /*09f8*/ 	.word	0x00000003
        /*09fc*/ 	.word	0x00000130
        /*0a00*/ 	.short	0x010a
        /*0a02*/ 	.byte	0xff
	.zero		1


	//   ....[143]....
        /*0a04*/ 	.word	0x0000a710
        /*0a08*/ 	.word	0x00000000
        /*0a0c*/ 	.word	0x00000000
        /*0a10*/ 	.short	0x010a
        /*0a12*/ 	.byte	0xff
	.zero		1


	//   ....[144]....
        /*0a14*/ 	.word	0x0000a770
        /*0a18*/ 	.word	0x00000000
        /*0a1c*/ 	.word	0x00000000
        /*0a20*/ 	.short	0x010a
        /*0a22*/ 	.byte	0xff
	.zero		1


	//   ....[145]....
        /*0a24*/ 	.word	0x0000a7d0
        /*0a28*/ 	.word	0x00000000
        /*0a2c*/ 	.word	0x00000000
        /*0a30*/ 	.short	0x010a
        /*0a32*/ 	.byte	0xff
	.zero		1


	//   ....[146]....
        /*0a34*/ 	.word	0x0000a830
        /*0a38*/ 	.word	0x00000000
        /*0a3c*/ 	.word	0x00000000
        /*0a40*/ 	.short	0x010a
        /*0a42*/ 	.byte	0xff
	.zero		1


	//   ....[147]....
        /*0a44*/ 	.word	0x0000a890
        /*0a48*/ 	.word	0x00000000
        /*0a4c*/ 	.word	0x00000000
        /*0a50*/ 	.short	0x010a
        /*0a52*/ 	.byte	0xff
	.zero		1


	//   ....[148]....
        /*0a54*/ 	.word	0x0000a8f0
        /*0a58*/ 	.word	0x00000000
        /*0a5c*/ 	.word	0x00000000
        /*0a60*/ 	.short	0x010a
        /*0a62*/ 	.byte	0xff
	.zero		1


	//   ....[149]....
        /*0a64*/ 	.word	0x0000a950
        /*0a68*/ 	.word	0x00000000
        /*0a6c*/ 	.word	0x00000000
        /*0a70*/ 	.short	0x010a
        /*0a72*/ 	.byte	0xff
	.zero		1


	//   ....[150]....
        /*0a74*/ 	.word	0x0000a9b0
        /*0a78*/ 	.word	0x00000000
        /*0a7c*/ 	.word	0x00000000
        /*0a80*/ 	.short	0x010a
        /*0a82*/ 	.byte	0xff
	.zero		1


	//   ....[151]....
        /*0a84*/ 	.word	0x0000aa10
        /*0a88*/ 	.word	0x00000000
        /*0a8c*/ 	.word	0x00000000
        /*0a90*/ 	.short	0x010a
        /*0a92*/ 	.byte	0xff
	.zero		1


	//   ....[152]....
        /*0a94*/ 	.word	0x0000aa70
        /*0a98*/ 	.word	0x00000000
        /*0a9c*/ 	.word	0x00000000
        /*0aa0*/ 	.short	0x010a
        /*0aa2*/ 	.byte	0xff
	.zero		1


	//   ....[153]....
        /*0aa4*/ 	.word	0x0000aad0
        /*0aa8*/ 	.word	0x00000000
        /*0aac*/ 	.word	0x00000000
        /*0ab0*/ 	.short	0x010a
        /*0ab2*/ 	.byte	0xff
	.zero		1


	//   ....[154]....
        /*0ab4*/ 	.word	0x0000ab30
        /*0ab8*/ 	.word	0x00000000
        /*0abc*/ 	.word	0x00000000
        /*0ac0*/ 	.short	0x010a
        /*0ac2*/ 	.byte	0xff
	.zero		1


	//   ....[155]....
        /*0ac4*/ 	.word	0x0000ab90
        /*0ac8*/ 	.word	0x00000000
        /*0acc*/ 	.word	0x00000000
        /*0ad0*/ 	.short	0x010a
        /*0ad2*/ 	.byte	0xff
	.zero		1


	//   ....[156]....
        /*0ad4*/ 	.word	0x0000abe0
        /*0ad8*/ 	.word	0x00000002
        /*0adc*/ 	.word	0x00000170
        /*0ae0*/ 	.short	0x010a
        /*0ae2*/ 	.byte	0xff
	.zero		1


	//   ....[157]....
        /*0ae4*/ 	.word	0x0000ac40
        /*0ae8*/ 	.word	0x00000002
        /*0aec*/ 	.word	0x00000140
        /*0af0*/ 	.short	0x010a
        /*0af2*/ 	.byte	0xff
	.zero		1


	//   ....[158]....
        /*0af4*/ 	.word	0x0000ac90
        /*0af8*/ 	.word	0x00000002
        /*0afc*/ 	.word	0x00000130
        /*0b00*/ 	.short	0x010a
        /*0b02*/ 	.byte	0xff
	.zero		1


	//   ....[159]....
        /*0b04*/ 	.word	0x0000acf0
        /*0b08*/ 	.word	0x00000000
        /*0b0c*/ 	.word	0x00000140
        /*0b10*/ 	.short	0x010a
        /*0b12*/ 	.byte	0xff
	.zero		1


	//   ....[160]....
        /*0b14*/ 	.word	0x0000ad50
        /*0b18*/ 	.word	0x00000000
        /*0b1c*/ 	.word	0x00000008
        /*0b20*/ 	.short	0x010a
        /*0b22*/ 	.byte	0xff
	.zero		1


	//   ....[161]....
        /*0b24*/ 	.word	0x0000ae40
        /*0b28*/ 	.word	0x00000000
        /*0b2c*/ 	.word	0x00000008
        /*0b30*/ 	.short	0x010a
        /*0b32*/ 	.byte	0xff
	.zero		1


	//   ....[162]....
        /*0b34*/ 	.word	0x0000ae90
        /*0b38*/ 	.word	0x00000000
        /*0b3c*/ 	.word	0x00000130
        /*0b40*/ 	.short	0x010a
        /*0b42*/ 	.byte	0xff
	.zero		1


	//   ....[163]....
        /*0b44*/ 	.word	0x0000aef0
        /*0b48*/ 	.word	0x00000000
        /*0b4c*/ 	.word	0x00000160
        /*0b50*/ 	.short	0x010a
        /*0b52*/ 	.byte	0xff
	.zero		1


	//   ....[164]....
        /*0b54*/ 	.word	0x0000af50
        /*0b58*/ 	.word	0x00000000
        /*0b5c*/ 	.word	0x00000000
        /*0b60*/ 	.short	0x010a
        /*0b62*/ 	.byte	0xff
	.zero		1


	//   ....[165]....
        /*0b64*/ 	.word	0x0000afb0
        /*0b68*/ 	.word	0x00000000
        /*0b6c*/ 	.word	0x00000000
        /*0b70*/ 	.short	0x010a
        /*0b72*/ 	.byte	0xff
	.zero		1


	//   ....[166]....
        /*0b74*/ 	.word	0x0000b010
        /*0b78*/ 	.word	0x00000000
        /*0b7c*/ 	.word	0x00000190
        /*0b80*/ 	.short	0x010a
        /*0b82*/ 	.byte	0xff
	.zero		1


	//   ....[167]....
        /*0b84*/ 	.word	0x0000b060
        /*0b88*/ 	.word	0x00000008
        /*0b8c*/ 	.word	0x00000130
        /*0b90*/ 	.short	0x010a
        /*0b92*/ 	.byte	0xff
	.zero		1


	//   ....[168]....
        /*0b94*/ 	.word	0x0000b0c0
        /*0b98*/ 	.word	0x00000000
        /*0b9c*/ 	.word	0x00000128
        /*0ba0*/ 	.short	0x010a
        /*0ba2*/ 	.byte	0xff
	.zero		1


	//   ....[169]....
        /*0ba4*/ 	.word	0x0000b120
        /*0ba8*/ 	.word	0x00000005
        /*0bac*/ 	.word	0x00000100
        /*0bb0*/ 	.short	0x010a
        /*0bb2*/ 	.byte	0xff
	.zero		1


	//   ....[170]....
        /*0bb4*/ 	.word	0x0000b180
        /*0bb8*/ 	.word	0x00000005
        /*0bbc*/ 	.word	0x00000108
        /*0bc0*/ 	.short	0x010a
        /*0bc2*/ 	.byte	0xff
	.zero		1


	//   ....[171]....
        /*0bc4*/ 	.word	0x0000b1e0
        /*0bc8*/ 	.word	0x00000005
        /*0bcc*/ 	.word	0x00000110
        /*0bd0*/ 	.short	0x010a
        /*0bd2*/ 	.byte	0xff
	.zero		1


	//   ....[172]....
        /*0bd4*/ 	.word	0x0000b240
        /*0bd8*/ 	.word	0x00000005
        /*0bdc*/ 	.word	0x00000118
        /*0be0*/ 	.short	0x010a
        /*0be2*/ 	.byte	0xff
	.zero		1


	//   ....[173]....
        /*0be4*/ 	.word	0x0000b2a0
        /*0be8*/ 	.word	0x00000000
        /*0bec*/ 	.word	0x00000100
        /*0bf0*/ 	.short	0x010a
        /*0bf2*/ 	.byte	0xff
	.zero		1


	//   ....[174]....
        /*0bf4*/ 	.word	0x0000b300
        /*0bf8*/ 	.word	0x00000000
        /*0bfc*/ 	.word	0x00000108
        /*0c00*/ 	.short	0x010a
        /*0c02*/ 	.byte	0xff
	.zero		1


	//   ....[175]....
        /*0c04*/ 	.word	0x0000b360
        /*0c08*/ 	.word	0x00000000
        /*0c0c*/ 	.word	0x00000110
        /*0c10*/ 	.short	0x010a
        /*0c12*/ 	.byte	0xff
	.zero		1


	//   ....[176]....
        /*0c14*/ 	.word	0x0000b3b0
        /*0c18*/ 	.word	0x00000003
        /*0c1c*/ 	.word	0x00000130
        /*0c20*/ 	.short	0x010a
        /*0c22*/ 	.byte	0xff
	.zero		1


	//   ....[177]....
        /*0c24*/ 	.word	0x0000b410
        /*0c28*/ 	.word	0x00000002
        /*0c2c*/ 	.word	0x000000e0
        /*0c30*/ 	.short	0x010a
        /*0c32*/ 	.byte	0xff
	.zero		1


	//   ....[178]....
        /*0c34*/ 	.word	0x0000b460
        /*0c38*/ 	.word	0x00000063
        /*0c3c*/ 	.word	0x00000150
        /*0c40*/ 	.short	0x010a
        /*0c42*/ 	.byte	0xff
	.zero		1


	//   ....[179]....
        /*0c44*/ 	.word	0x0000b4b0
        /*0c48*/ 	.word	0x00000003
        /*0c4c*/ 	.word	0x000000e0
        /*0c50*/ 	.short	0x010a
        /*0c52*/ 	.byte	0xff
	.zero		1


	//   ....[180]....
        /*0c54*/ 	.word	0x0000b500
        /*0c58*/ 	.word	0x0000003e
        /*0c5c*/ 	.word	0x000000e0
        /*0c60*/ 	.short	0x010a
        /*0c62*/ 	.byte	0xff
	.zero		1


	//   ....[181]....
        /*0c64*/ 	.word	0x0000b550
        /*0c68*/ 	.word	0x0000003e
        /*0c6c*/ 	.word	0x000000e0
        /*0c70*/ 	.short	0x010a
        /*0c72*/ 	.byte	0xff
	.zero		1


	//----- nvinfo : EIATTR_NUM_MBARRIERS
	.align		4
.L_47:
        /*0c74*/ 	.byte	0x03, 0x38
        /*0c76*/ 	.short	0x0033


	//----- nvinfo : EIATTR_EXIT_INSTR_OFFSETS
	.align		4
        /*0c78*/ 	.byte	0x04, 0x1c
        /*0c7a*/ 	.short	(.L_49 - .L_48)


	//   ....[0]....
.L_48:
        /*0c7c*/ 	.word	0x000035f0


	//   ....[1]....
        /*0c80*/ 	.word	0x00003ae0


	//   ....[2]....
        /*0c84*/ 	.word	0x00003b40


	//   ....[3]....
        /*0c88*/ 	.word	0x00004eb0


	//   ....[4]....
        /*0c8c*/ 	.word	0x000060c0


	//   ....[5]....
        /*0c90*/ 	.word	0x00006100


	//   ....[6]....
        /*0c94*/ 	.word	0x0000a470


	//   ....[7]....
        /*0c98*/ 	.word	0x0000a4f0


	//   ....[8]....
        /*0c9c*/ 	.word	0x0000a520


	//   ....[9]....
        /*0ca0*/ 	.word	0x0000a590


	//----- nvinfo : EIATTR_MAX_THREADS
	.align		4
.L_49:
        /*0ca4*/ 	.byte	0x04, 0x05
        /*0ca6*/ 	.short	(.L_51 - .L_50)
.L_50:
        /*0ca8*/ 	.word	0x00000100
        /*0cac*/ 	.word	0x00000001
        /*0cb0*/ 	.word	0x00000001


	//----- nvinfo : EIATTR_CRS_STACK_SIZE
	.align		4
.L_51:
        /*0cb4*/ 	.byte	0x04, 0x1e
        /*0cb6*/ 	.short	(.L_53 - .L_52)
.L_52:
        /*0cb8*/ 	.word	0x00000000


	//----- nvinfo : EIATTR_CBANK_PARAM_SIZE
	.align		4
.L_53:
        /*0cbc*/ 	.byte	0x03, 0x19
        /*0cbe*/ 	.short	0x0c00


	//----- nvinfo : EIATTR_PARAM_CBANK
	.align		4
        /*0cc0*/ 	.byte	0x04, 0x0a
        /*0cc2*/ 	.short	(.L_55 - .L_54)
	.align		4
.L_54:
        /*0cc4*/ 	.word	index@(.nv.constant0._ZN7cutlass13device_kernelINS_4gemm6kernel13GemmUniversalIN4cute5tupleIJiiiiEEENS1_10collective13CollectiveMmaINS1_46MainloopSm100TmaUmmaWarpSpecializedBlockScaledILi14ELi2ELi2ENS5_IJNS4_1CILi8EEENSA_ILi1EEESC_EEEEENS5_IJNSA_ILi256EEENSA_ILi128EEESG_EEENS5_IJNS_12float_e2m1_tENS_13float_ue8m0_tEEEENS5_IJNS5_IJlSC_lEEENS4_6LayoutINS5_IJNS5_IJNS5_IJNSA_ILi32EEENSA_ILi4EEEEEEiEEESQ_NS5_IJSC_iEEEEEENS5_IJNS5_IJNS5_IJNSA_ILi16EEESO_EEEiEEENS5_IJNS5_IJNSA_ILi0EEESC_EEENSA_ILi512EEEEEENS5_IJSW_iEEEEEEEEEEESK_S13_NS4_8TiledMMAINS4_8MMA_AtomIJNS4_23SM100_MMA_MXF4_2x1SM_SSISI_SI_fSJ_Li256ELi128ELi32ELNS4_4UMMA5MajorE0ELS18_0ELNS17_7ScaleInE0ELS19_0EEEEEENSM_INS5_IJSC_SC_SC_EEENS5_IJSW_SW_SW_EEEEENS5_IJNS4_10UnderscoreES1F_S1F_EEEEENS5_IJNS4_18SM100_TMA_2SM_LOADES1I_EEENS5_IJNS4_14ComposedLayoutINS4_7SwizzleILi2ELi4ELi3EEENS4_18smem_ptr_flag_bitsILi4EEENSM_INS5_IJSB_SG_EEENS5_IJSG_SC_EEEEEEENSM_INS5_IJNS5_IJNS5_IJSP_SC_EEENS5_IJSN_NSA_ILi2EEEEEEEEESC_NS5_IJS1U_SC_EEEEEENS5_IJNS5_IJNS5_IJSU_SY_EEESX_EEESW_NS5_IJS1U_SY_EEEEEEEEEEEvNS4_8identityENS5_IJNS4_28SM100_TMA_2SM_LOAD_MULTICASTES26_EEES24_vS25_EENS_8epilogue10collective18CollectiveEpilogueINS29_23Sm100TmaWarpSpecializedILi4ELi2ELi32ELb1ELb0EEEJNS5_IJSG_SG_SG_EEENS5_IJNSM_ISG_SC_EENSM_ISN_SC_EEEEENS_10bfloat16_tESL_S2I_SL_NS29_6fusion15FusionCallbacksIS2D_NS2J_17LinearCombinationIS2I_fS2I_fLNS_15FloatRoundStyleE2EEES2E_S2H_JEEENS4_5SM1004TMEM4LOAD26SM100_TMEM_LOAD_32dp32b32xENS4_13SM90_TMA_LOADENS1K_IS1M_NS1N_ILi16EEENSM_INS5_IJSB_SN_EEENS5_IJSN_SC_EEEEEEENS4_39AutoVectorizingCopyWithAssumedAlignmentILi128EEENS4_14SM90_TMA_STOREES2Y_S30_S30_EEEvvEEEEvNT_6ParamsE)
        /*0cc8*/ 	.short	0x0380
        /*0cca*/ 	.short	0x0c00


	//----- nvinfo : EIATTR_SW_WAR
	.align		4
.L_55:
        /*0ccc*/ 	.byte	0x04, 0x36
        /*0cce*/ 	.short	(.L_57 - .L_56)
.L_56:
        /*0cd0*/ 	.word	0x00000008
.L_57:


//--------------------- .nv.callgraph             --------------------------
	.section	.nv.callgraph,"",@"SHT_CUDA_CALLGRAPH"
	.align	4
	.sectionentsize	8
	.align		4
        /*0000*/ 	.word	0x00000000
	.align		4
        /*0004*/ 	.word	0xffffffff
	.align		4
        /*0008*/ 	.word	index@(_ZN7cutlass13device_kernelINS_4gemm6kernel13GemmUniversalIN4cute5tupleIJiiiiEEENS1_10collective13CollectiveMmaINS1_46MainloopSm100TmaUmmaWarpSpecializedBlockScaledILi14ELi2ELi2ENS5_IJNS4_1CILi8EEENSA_ILi1EEESC_EEEEENS5_IJNSA_ILi256EEENSA_ILi128EEESG_EEENS5_IJNS_12float_e2m1_tENS_13float_ue8m0_tEEEENS5_IJNS5_IJlSC_lEEENS4_6LayoutINS5_IJNS5_IJNS5_IJNSA_ILi32EEENSA_ILi4EEEEEEiEEESQ_NS5_IJSC_iEEEEEENS5_IJNS5_IJNS5_IJNSA_ILi16EEESO_EEEiEEENS5_IJNS5_IJNSA_ILi0EEESC_EEENSA_ILi512EEEEEENS5_IJSW_iEEEEEEEEEEESK_S13_NS4_8TiledMMAINS4_8MMA_AtomIJNS4_23SM100_MMA_MXF4_2x1SM_SSISI_SI_fSJ_Li256ELi128ELi32ELNS4_4UMMA5MajorE0ELS18_0ELNS17_7ScaleInE0ELS19_0EEEEEENSM_INS5_IJSC_SC_SC_EEENS5_IJSW_SW_SW_EEEEENS5_IJNS4_10UnderscoreES1F_S1F_EEEEENS5_IJNS4_18SM100_TMA_2SM_LOADES1I_EEENS5_IJNS4_14ComposedLayoutINS4_7SwizzleILi2ELi4ELi3EEENS4_18smem_ptr_flag_bitsILi4EEENSM_INS5_IJSB_SG_EEENS5_IJSG_SC_EEEEEEENSM_INS5_IJNS5_IJNS5_IJSP_SC_EEENS5_IJSN_NSA_ILi2EEEEEEEEESC_NS5_IJS1U_SC_EEEEEENS5_IJNS5_IJNS5_IJSU_SY_EEESX_EEESW_NS5_IJS1U_SY_EEEEEEEEEEEvNS4_8identityENS5_IJNS4_28SM100_TMA_2SM_LOAD_MULTICASTES26_EEES24_vS25_EENS_8epilogue10collective18CollectiveEpilogueINS29_23Sm100TmaWarpSpecializedILi4ELi2ELi32ELb1ELb0EEEJNS5_IJSG_SG_SG_EEENS5_IJNSM_ISG_SC_EENSM_ISN_SC_EEEEENS_10bfloat16_tESL_S2I_SL_NS29_6fusion15FusionCallbacksIS2D_NS2J_17LinearCombinationIS2I_fS2I_fLNS_15FloatRoundStyleE2EEES2E_S2H_JEEENS4_5SM1004TMEM4LOAD26SM100_TMEM_LOAD_32dp32b32xENS4_13SM90_TMA_LOADENS1K_IS1M_NS1N_ILi16EEENSM_INS5_IJSB_SN_EEENS5_IJSN_SC_EEEEEEENS4_39AutoVectorizingCopyWithAssumedAlignmentILi128EEENS4_14SM90_TMA_STOREES2Y_S30_S30_EEEvvEEEEvNT_6ParamsE)
	.align		4
        /*000c*/ 	.word	index@(__assertfail)
	.align		4
        /*0010*/ 	.word	0x00000000
	.align		4
        /*0014*/ 	.word	0xfffffffe
	.align		4
        /*0018*/ 	.word	0x00000000
	.align		4
        /*001c*/ 	.word	0xfffffffd
	.align		4
        /*0020*/ 	.word	0x00000000
	.align		4
        /*0024*/ 	.word	0xfffffffc


//--------------------- .nv.constant4             --------------------------
	.section	.nv.constant4,"a",@progbits
	.align	8
	.align		8
.nv.constant4:
        /*0000*/ 	.dword	__assertfail
	.align		8
        /*0008*/ 	.dword	__unnamed_1
	.align		8
        /*0010*/ 	.dword	__unnamed_2
	.align		8
        /*0018*/ 	.dword	_ZN40_INTERNAL_de972afa_4_k_cu_c0e01070_361364cuda3std3__45__cpo5beginE
	.align		8
        /*0020*/ 	.dword	_ZN40_INTERNAL_de972afa_4_k_cu_c0e01070_361364cuda3std3__45__cpo3endE
	.align		8
        /*0028*/ 	.dword	_ZN40_INTERNAL_de972afa_4_k_cu_c0e01070_361364cuda3std3__45__cpo6cbeginE
	.align		8
        /*0030*/ 	.dword	_ZN40_INTERNAL_de972afa_4_k_cu_c0e01070_361364cuda3std3__45__cpo4cendE
	.align		8
        /*0038*/ 	.dword	_ZN40_INTERNAL_de972afa_4_k_cu_c0e01070_361364cuda3std3__442_GLOBAL__N__de972afa_4_k_cu_c0e01070_361366ignoreE
	.align		8
        /*0040*/ 	.dword	_ZN40_INTERNAL_de972afa_4_k_cu_c0e01070_361364cuda3std3__419piecewise_constructE
	.align		8
        /*0048*/ 	.dword	_ZN40_INTERNAL_de972afa_4_k_cu_c0e01070_361364cuda3std3__48in_placeE
	.align		8
        /*0050*/ 	.dword	_ZN40_INTERNAL_de972afa_4_k_cu_c0e01070_361364cuda3std6ranges3__45__cpo4swapE
	.align		8
        /*0058*/ 	.dword	_ZN40_INTERNAL_de972afa_4_k_cu_c0e01070_361364cuda3std6ranges3__45__cpo9iter_moveE
	.align		8
        /*0060*/ 	.dword	_ZN40_INTERNAL_de972afa_4_k_cu_c0e01070_361364cute7productE
	.align		8
        /*0068*/ 	.dword	_ZN40_INTERNAL_de972afa_4_k_cu_c0e01070_361364cute1_E
	.align		8
        /*0070*/ 	.dword	$str$25
	.align		8
        /*0078*/ 	.dword	$str$26
	.align		8
        /*0080*/ 	.dword	$str$29
	.align		8
        /*0088*/ 	.dword	$str$30


//--------------------- .text._ZN7cutlass13device_kernelINS_4gemm6kernel13GemmUniversalIN4cute5tupleIJiiiiEEENS1_10collective13CollectiveMmaINS1_46MainloopSm100TmaUmmaWarpSpecializedBlockScaledILi14ELi2ELi2ENS5_IJNS4_1CILi8EEENSA_ILi1EEESC_EEEEENS5_IJNSA_ILi256EEENSA_ILi128EEESG_EEENS5_IJNS_12float_e2m1_tENS_13float_ue8m0_tEEEENS5_IJNS5_IJlSC_lEEENS4_6LayoutINS5_IJNS5_IJNS5_IJNSA_ILi32EEENSA_ILi4EEEEEEiEEESQ_NS5_IJSC_iEEEEEENS5_IJNS5_IJNS5_IJNSA_ILi16EEESO_EEEiEEENS5_IJNS5_IJNSA_ILi0EEESC_EEENSA_ILi512EEEEEENS5_IJSW_iEEEEEEEEEEESK_S13_NS4_8TiledMMAINS4_8MMA_AtomIJNS4_23SM100_MMA_MXF4_2x1SM_SSISI_SI_fSJ_Li256ELi128ELi32ELNS4_4UMMA5MajorE0ELS18_0ELNS17_7ScaleInE0ELS19_0EEEEEENSM_INS5_IJSC_SC_SC_EEENS5_IJSW_SW_SW_EEEEENS5_IJNS4_10UnderscoreES1F_S1F_EEEEENS5_IJNS4_18SM100_TMA_2SM_LOADES1I_EEENS5_IJNS4_14ComposedLayoutINS4_7SwizzleILi2ELi4ELi3EEENS4_18smem_ptr_flag_bitsILi4EEENSM_INS5_IJSB_SG_EEENS5_IJSG_SC_EEEEEEENSM_INS5_IJNS5_IJNS5_IJSP_SC_EEENS5_IJSN_NSA_ILi2EEEEEEEEESC_NS5_IJS1U_SC_EEEEEENS5_IJNS5_IJNS5_IJSU_SY_EEESX_EEESW_NS5_IJS1U_SY_EEEEEEEEEEEvNS4_8identityENS5_IJNS4_28SM100_TMA_2SM_LOAD_MULTICASTES26_EEES24_vS25_EENS_8epilogue10collective18CollectiveEpilogueINS29_23Sm100TmaWarpSpecializedILi4ELi2ELi32ELb1ELb0EEEJNS5_IJSG_SG_SG_EEENS5_IJNSM_ISG_SC_EENSM_ISN_SC_EEEEENS_10bfloat16_tESL_S2I_SL_NS29_6fusion15FusionCallbacksIS2D_NS2J_17LinearCombinationIS2I_fS2I_fLNS_15FloatRoundStyleE2EEES2E_S2H_JEEENS4_5SM1004TMEM4LOAD26SM100_TMEM_LOAD_32dp32b32xENS4_13SM90_TMA_LOADENS1K_IS1M_NS1N_ILi16EEENSM_INS5_IJSB_SN_EEENS5_IJSN_SC_EEEEEEENS4_39AutoVectorizingCopyWithAssumedAlignmentILi128EEENS4_14SM90_TMA_STOREES2Y_S30_S30_EEEvvEEEEvNT_6ParamsE --------------------------
	.section	.text._ZN7cutlass13device_kernelINS_4gemm6kernel13GemmUniversalIN4cute5tupleIJiiiiEEENS1_10collective13CollectiveMmaINS1_46MainloopSm100TmaUmmaWarpSpecializedBlockScaledILi14ELi2ELi2ENS5_IJNS4_1CILi8EEENSA_ILi1EEESC_EEEEENS5_IJNSA_ILi256EEENSA_ILi128EEESG_EEENS5_IJNS_12float_e2m1_tENS_13float_ue8m0_tEEEENS5_IJNS5_IJlSC_lEEENS4_6LayoutINS5_IJNS5_IJNS5_IJNSA_ILi32EEENSA_ILi4EEEEEEiEEESQ_NS5_IJSC_iEEEEEENS5_IJNS5_IJNS5_IJNSA_ILi16EEESO_EEEiEEENS5_IJNS5_IJNSA_ILi0EEESC_EEENSA_ILi512EEEEEENS5_IJSW_iEEEEEEEEEEESK_S13_NS4_8TiledMMAINS4_8MMA_AtomIJNS4_23SM100_MMA_MXF4_2x1SM_SSISI_SI_fSJ_Li256ELi128ELi32ELNS4_4UMMA5MajorE0ELS18_0ELNS17_7ScaleInE0ELS19_0EEEEEENSM_INS5_IJSC_SC_SC_EEENS5_IJSW_SW_SW_EEEEENS5_IJNS4_10UnderscoreES1F_S1F_EEEEENS5_IJNS4_18SM100_TMA_2SM_LOADES1I_EEENS5_IJNS4_14ComposedLayoutINS4_7SwizzleILi2ELi4ELi3EEENS4_18smem_ptr_flag_bitsILi4EEENSM_INS5_IJSB_SG_EEENS5_IJSG_SC_EEEEEEENSM_INS5_IJNS5_IJNS5_IJSP_SC_EEENS5_IJSN_NSA_ILi2EEEEEEEEESC_NS5_IJS1U_SC_EEEEEENS5_IJNS5_IJNS5_IJSU_SY_EEESX_EEESW_NS5_IJS1U_SY_EEEEEEEEEEEvNS4_8identityENS5_IJNS4_28SM100_TMA_2SM_LOAD_MULTICASTES26_EEES24_vS25_EENS_8epilogue10collective18CollectiveEpilogueINS29_23Sm100TmaWarpSpecializedILi4ELi2ELi32ELb1ELb0EEEJNS5_IJSG_SG_SG_EEENS5_IJNSM_ISG_SC_EENSM_ISN_SC_EEEEENS_10bfloat16_tESL_S2I_SL_NS29_6fusion15FusionCallbacksIS2D_NS2J_17LinearCombinationIS2I_fS2I_fLNS_15FloatRoundStyleE2EEES2E_S2H_JEEENS4_5SM1004TMEM4LOAD26SM100_TMEM_LOAD_32dp32b32xENS4_13SM90_TMA_LOADENS1K_IS1M_NS1N_ILi16EEENSM_INS5_IJSB_SN_EEENS5_IJSN_SC_EEEEEEENS4_39AutoVectorizingCopyWithAssumedAlignmentILi128EEENS4_14SM90_TMA_STOREES2Y_S30_S30_EEEvvEEEEvNT_6ParamsE,"ax",@progbits
	.align	128
.text._ZN7cutlass13device_kernelINS_4gemm6kernel13GemmUniversalIN4cute5tupleIJiiiiEEENS1_10collective13CollectiveMmaINS1_46MainloopSm100TmaUmmaWarpSpecializedBlockScaledILi14ELi2ELi2ENS5_IJNS4_1CILi8EEENSA_ILi1EEESC_EEEEENS5_IJNSA_ILi256EEENSA_ILi128EEESG_EEENS5_IJNS_12float_e2m1_tENS_13float_ue8m0_tEEEENS5_IJNS5_IJlSC_lEEENS4_6LayoutINS5_IJNS5_IJNS5_IJNSA_ILi32EEENSA_ILi4EEEEEEiEEESQ_NS5_IJSC_iEEEEEENS5_IJNS5_IJNS5_IJNSA_ILi16EEESO_EEEiEEENS5_IJNS5_IJNSA_ILi0EEESC_EEENSA_ILi512EEEEEENS5_IJSW_iEEEEEEEEEEESK_S13_NS4_8TiledMMAINS4_8MMA_AtomIJNS4_23SM100_MMA_MXF4_2x1SM_SSISI_SI_fSJ_Li256ELi128ELi32ELNS4_4UMMA5MajorE0ELS18_0ELNS17_7ScaleInE0ELS19_0EEEEEENSM_INS5_IJSC_SC_SC_EEENS5_IJSW_SW_SW_EEEEENS5_IJNS4_10UnderscoreES1F_S1F_EEEEENS5_IJNS4_18SM100_TMA_2SM_LOADES1I_EEENS5_IJNS4_14ComposedLayoutINS4_7SwizzleILi2ELi4ELi3EEENS4_18smem_ptr_flag_bitsILi4EEENSM_INS5_IJSB_SG_EEENS5_IJSG_SC_EEEEEEENSM_INS5_IJNS5_IJNS5_IJSP_SC_EEENS5_IJSN_NSA_ILi2EEEEEEEEESC_NS5_IJS1U_SC_EEEEEENS5_IJNS5_IJNS5_IJSU_SY_EEESX_EEESW_NS5_IJS1U_SY_EEEEEEEEEEEvNS4_8identityENS5_IJNS4_28SM100_TMA_2SM_LOAD_MULTICASTES26_EEES24_vS25_EENS_8epilogue10collective18CollectiveEpilogueINS29_23Sm100TmaWarpSpecializedILi4ELi2ELi32ELb1ELb0EEEJNS5_IJSG_SG_SG_EEENS5_IJNSM_ISG_SC_EENSM_ISN_SC_EEEEENS_10bfloat16_tESL_S2I_SL_NS29_6fusion15FusionCallbacksIS2D_NS2J_17LinearCombinationIS2I_fS2I_fLNS_15FloatRoundStyleE2EEES2E_S2H_JEEENS4_5SM1004TMEM4LOAD26SM100_TMEM_LOAD_32dp32b32xENS4_13SM90_TMA_LOADENS1K_IS1M_NS1N_ILi16EEENSM_INS5_IJSB_SN_EEENS5_IJSN_SC_EEEEEEENS4_39AutoVectorizingCopyWithAssumedAlignmentILi128EEENS4_14SM90_TMA_STOREES2Y_S30_S30_EEEvvEEEEvNT_6ParamsE:
        .type           _ZN7cutlass13device_kernelINS_4gemm6kernel13GemmUniversalIN4cute5tupleIJiiiiEEENS1_10collective13CollectiveMmaINS1_46MainloopSm100TmaUmmaWarpSpecializedBlockScaledILi14ELi2ELi2ENS5_IJNS4_1CILi8EEENSA_ILi1EEESC_EEEEENS5_IJNSA_ILi256EEENSA_ILi128EEESG_EEENS5_IJNS_12float_e2m1_tENS_13float_ue8m0_tEEEENS5_IJNS5_IJlSC_lEEENS4_6LayoutINS5_IJNS5_IJNS5_IJNSA_ILi32EEENSA_ILi4EEEEEEiEEESQ_NS5_IJSC_iEEEEEENS5_IJNS5_IJNS5_IJNSA_ILi16EEESO_EEEiEEENS5_IJNS5_IJNSA_ILi0EEESC_EEENSA_ILi512EEEEEENS5_IJSW_iEEEEEEEEEEESK_S13_NS4_8TiledMMAINS4_8MMA_AtomIJNS4_23SM100_MMA_MXF4_2x1SM_SSISI_SI_fSJ_Li256ELi128ELi32ELNS4_4UMMA5MajorE0ELS18_0ELNS17_7ScaleInE0ELS19_0EEEEEENSM_INS5_IJSC_SC_SC_EEENS5_IJSW_SW_SW_EEEEENS5_IJNS4_10UnderscoreES1F_S1F_EEEEENS5_IJNS4_18SM100_TMA_2SM_LOADES1I_EEENS5_IJNS4_14ComposedLayoutINS4_7SwizzleILi2ELi4ELi3EEENS4_18smem_ptr_flag_bitsILi4EEENSM_INS5_IJSB_SG_EEENS5_IJSG_SC_EEEEEEENSM_INS5_IJNS5_IJNS5_IJSP_SC_EEENS5_IJSN_NSA_ILi2EEEEEEEEESC_NS5_IJS1U_SC_EEEEEENS5_IJNS5_IJNS5_IJSU_SY_EEESX_EEESW_NS5_IJS1U_SY_EEEEEEEEEEEvNS4_8identityENS5_IJNS4_28SM100_TMA_2SM_LOAD_MULTICASTES26_EEES24_vS25_EENS_8epilogue10collective18CollectiveEpilogueINS29_23Sm100TmaWarpSpecializedILi4ELi2ELi32ELb1ELb0EEEJNS5_IJSG_SG_SG_EEENS5_IJNSM_ISG_SC_EENSM_ISN_SC_EEEEENS_10bfloat16_tESL_S2I_SL_NS29_6fusion15FusionCallbacksIS2D_NS2J_17LinearCombinationIS2I_fS2I_fLNS_15FloatRoundStyleE2EEES2E_S2H_JEEENS4_5SM1004TMEM4LOAD26SM100_TMEM_LOAD_32dp32b32xENS4_13SM90_TMA_LOADENS1K_IS1M_NS1N_ILi16EEENSM_INS5_IJSB_SN_EEENS5_IJSN_SC_EEEEEEENS4_39AutoVectorizingCopyWithAssumedAlignmentILi128EEENS4_14SM90_TMA_STOREES2Y_S30_S30_EEEvvEEEEvNT_6ParamsE,@function
        .size           _ZN7cutlass13device_kernelINS_4gemm6kernel13GemmUniversalIN4cute5tupleIJiiiiEEENS1_10collective13CollectiveMmaINS1_46MainloopSm100TmaUmmaWarpSpecializedBlockScaledILi14ELi2ELi2ENS5_IJNS4_1CILi8EEENSA_ILi1EEESC_EEEEENS5_IJNSA_ILi256EEENSA_ILi128EEESG_EEENS5_IJNS_12float_e2m1_tENS_13float_ue8m0_tEEEENS5_IJNS5_IJlSC_lEEENS4_6LayoutINS5_IJNS5_IJNS5_IJNSA_ILi32EEENSA_ILi4EEEEEEiEEESQ_NS5_IJSC_iEEEEEENS5_IJNS5_IJNS5_IJNSA_ILi16EEESO_EEEiEEENS5_IJNS5_IJNSA_ILi0EEESC_EEENSA_ILi512EEEEEENS5_IJSW_iEEEEEEEEEEESK_S13_NS4_8TiledMMAINS4_8MMA_AtomIJNS4_23SM100_MMA_MXF4_2x1SM_SSISI_SI_fSJ_Li256ELi128ELi32ELNS4_4UMMA5MajorE0ELS18_0ELNS17_7ScaleInE0ELS19_0EEEEEENSM_INS5_IJSC_SC_SC_EEENS5_IJSW_SW_SW_EEEEENS5_IJNS4_10UnderscoreES1F_S1F_EEEEENS5_IJNS4_18SM100_TMA_2SM_LOADES1I_EEENS5_IJNS4_14ComposedLayoutINS4_7SwizzleILi2ELi4ELi3EEENS4_18smem_ptr_flag_bitsILi4EEENSM_INS5_IJSB_SG_EEENS5_IJSG_SC_EEEEEEENSM_INS5_IJNS5_IJNS5_IJSP_SC_EEENS5_IJSN_NSA_ILi2EEEEEEEEESC_NS5_IJS1U_SC_EEEEEENS5_IJNS5_IJNS5_IJSU_SY_EEESX_EEESW_NS5_IJS1U_SY_EEEEEEEEEEEvNS4_8identityENS5_IJNS4_28SM100_TMA_2SM_LOAD_MULTICASTES26_EEES24_vS25_EENS_8epilogue10collective18CollectiveEpilogueINS29_23Sm100TmaWarpSpecializedILi4ELi2ELi32ELb1ELb0EEEJNS5_IJSG_SG_SG_EEENS5_IJNSM_ISG_SC_EENSM_ISN_SC_EEEEENS_10bfloat16_tESL_S2I_SL_NS29_6fusion15FusionCallbacksIS2D_NS2J_17LinearCombinationIS2I_fS2I_fLNS_15FloatRoundStyleE2EEES2E_S2H_JEEENS4_5SM1004TMEM4LOAD26SM100_TMEM_LOAD_32dp32b32xENS4_13SM90_TMA_LOADENS1K_IS1M_NS1N_ILi16EEENSM_INS5_IJSB_SN_EEENS5_IJSN_SC_EEEEEEENS4_39AutoVectorizingCopyWithAssumedAlignmentILi128EEENS4_14SM90_TMA_STOREES2Y_S30_S30_EEEvvEEEEvNT_6ParamsE,(.L_x_226 - _ZN7cutlass13device_kernelINS_4gemm6kernel13GemmUniversalIN4cute5tupleIJiiiiEEENS1_10collective13CollectiveMmaINS1_46MainloopSm100TmaUmmaWarpSpecializedBlockScaledILi14ELi2ELi2ENS5_IJNS4_1CILi8EEENSA_ILi1EEESC_EEEEENS5_IJNSA_ILi256EEENSA_ILi128EEESG_EEENS5_IJNS_12float_e2m1_tENS_13float_ue8m0_tEEEENS5_IJNS5_IJlSC_lEEENS4_6LayoutINS5_IJNS5_IJNS5_IJNSA_ILi32EEENSA_ILi4EEEEEEiEEESQ_NS5_IJSC_iEEEEEENS5_IJNS5_IJNS5_IJNSA_ILi16EEESO_EEEiEEENS5_IJNS5_IJNSA_ILi0EEESC_EEENSA_ILi512EEEEEENS5_IJSW_iEEEEEEEEEEESK_S13_NS4_8TiledMMAINS4_8MMA_AtomIJNS4_23SM100_MMA_MXF4_2x1SM_SSISI_SI_fSJ_Li256ELi128ELi32ELNS4_4UMMA5MajorE0ELS18_0ELNS17_7ScaleInE0ELS19_0EEEEEENSM_INS5_IJSC_SC_SC_EEENS5_IJSW_SW_SW_EEEEENS5_IJNS4_10UnderscoreES1F_S1F_EEEEENS5_IJNS4_18SM100_TMA_2SM_LOADES1I_EEENS5_IJNS4_14ComposedLayoutINS4_7SwizzleILi2ELi4ELi3EEENS4_18smem_ptr_flag_bitsILi4EEENSM_INS5_IJSB_SG_EEENS5_IJSG_SC_EEEEEEENSM_INS5_IJNS5_IJNS5_IJSP_SC_EEENS5_IJSN_NSA_ILi2EEEEEEEEESC_NS5_IJS1U_SC_EEEEEENS5_IJNS5_IJNS5_IJSU_SY_EEESX_EEESW_NS5_IJS1U_SY_EEEEEEEEEEEvNS4_8identityENS5_IJNS4_28SM100_TMA_2SM_LOAD_MULTICASTES26_EEES24_vS25_EENS_8epilogue10collective18CollectiveEpilogueINS29_23Sm100TmaWarpSpecializedILi4ELi2ELi32ELb1ELb0EEEJNS5_IJSG_SG_SG_EEENS5_IJNSM_ISG_SC_EENSM_ISN_SC_EEEEENS_10bfloat16_tESL_S2I_SL_NS29_6fusion15FusionCallbacksIS2D_NS2J_17LinearCombinationIS2I_fS2I_fLNS_15FloatRoundStyleE2EEES2E_S2H_JEEENS4_5SM1004TMEM4LOAD26SM100_TMEM_LOAD_32dp32b32xENS4_13SM90_TMA_LOADENS1K_IS1M_NS1N_ILi16EEENSM_INS5_IJSB_SN_EEENS5_IJSN_SC_EEEEEEENS4_39AutoVectorizingCopyWithAssumedAlignmentILi128EEENS4_14SM90_TMA_STOREES2Y_S30_S30_EEEvvEEEEvNT_6ParamsE)
        .other          _ZN7cutlass13device_kernelINS_4gemm6kernel13GemmUniversalIN4cute5tupleIJiiiiEEENS1_10collective13CollectiveMmaINS1_46MainloopSm100TmaUmmaWarpSpecializedBlockScaledILi14ELi2ELi2ENS5_IJNS4_1CILi8EEENSA_ILi1EEESC_EEEEENS5_IJNSA_ILi256EEENSA_ILi128EEESG_EEENS5_IJNS_12float_e2m1_tENS_13float_ue8m0_tEEEENS5_IJNS5_IJlSC_lEEENS4_6LayoutINS5_IJNS5_IJNS5_IJNSA_ILi32EEENSA_ILi4EEEEEEiEEESQ_NS5_IJSC_iEEEEEENS5_IJNS5_IJNS5_IJNSA_ILi16EEESO_EEEiEEENS5_IJNS5_IJNSA_ILi0EEESC_EEENSA_ILi512EEEEEENS5_IJSW_iEEEEEEEEEEESK_S13_NS4_8TiledMMAINS4_8MMA_AtomIJNS4_23SM100_MMA_MXF4_2x1SM_SSISI_SI_fSJ_Li256ELi128ELi32ELNS4_4UMMA5MajorE0ELS18_0ELNS17_7ScaleInE0ELS19_0EEEEEENSM_INS5_IJSC_SC_SC_EEENS5_IJSW_SW_SW_EEEEENS5_IJNS4_10UnderscoreES1F_S1F_EEEEENS5_IJNS4_18SM100_TMA_2SM_LOADES1I_EEENS5_IJNS4_14ComposedLayoutINS4_7SwizzleILi2ELi4ELi3EEENS4_18smem_ptr_flag_bitsILi4EEENSM_INS5_IJSB_SG_EEENS5_IJSG_SC_EEEEEEENSM_INS5_IJNS5_IJNS5_IJSP_SC_EEENS5_IJSN_NSA_ILi2EEEEEEEEESC_NS5_IJS1U_SC_EEEEEENS5_IJNS5_IJNS5_IJSU_SY_EEESX_EEESW_NS5_IJS1U_SY_EEEEEEEEEEEvNS4_8identityENS5_IJNS4_28SM100_TMA_2SM_LOAD_MULTICASTES26_EEES24_vS25_EENS_8epilogue10collective18CollectiveEpilogueINS29_23Sm100TmaWarpSpecializedILi4ELi2ELi32ELb1ELb0EEEJNS5_IJSG_SG_SG_EEENS5_IJNSM_ISG_SC_EENSM_ISN_SC_EEEEENS_10bfloat16_tESL_S2I_SL_NS29_6fusion15FusionCallbacksIS2D_NS2J_17LinearCombinationIS2I_fS2I_fLNS_15FloatRoundStyleE2EEES2E_S2H_JEEENS4_5SM1004TMEM4LOAD26SM100_TMEM_LOAD_32dp32b32xENS4_13SM90_TMA_LOADENS1K_IS1M_NS1N_ILi16EEENSM_INS5_IJSB_SN_EEENS5_IJSN_SC_EEEEEEENS4_39AutoVectorizingCopyWithAssumedAlignmentILi128EEENS4_14SM90_TMA_STOREES2Y_S30_S30_EEEvvEEEEvNT_6ParamsE,@"STO_CUDA_ENTRY STV_DEFAULT"
_ZN7cutlass13device_kernelINS_4gemm6kernel13GemmUniversalIN4cute5tupleIJiiiiEEENS1_10collective13CollectiveMmaINS1_46MainloopSm100TmaUmmaWarpSpecializedBlockScaledILi14ELi2ELi2ENS5_IJNS4_1CILi8EEENSA_ILi1EEESC_EEEEENS5_IJNSA_ILi256EEENSA_ILi128EEESG_EEENS5_IJNS_12float_e2m1_tENS_13float_ue8m0_tEEEENS5_IJNS5_IJlSC_lEEENS4_6LayoutINS5_IJNS5_IJNS5_IJNSA_ILi32EEENSA_ILi4EEEEEEiEEESQ_NS5_IJSC_iEEEEEENS5_IJNS5_IJNS5_IJNSA_ILi16EEESO_EEEiEEENS5_IJNS5_IJNSA_ILi0EEESC_EEENSA_ILi512EEEEEENS5_IJSW_iEEEEEEEEEEESK_S13_NS4_8TiledMMAINS4_8MMA_AtomIJNS4_23SM100_MMA_MXF4_2x1SM_SSISI_SI_fSJ_Li256ELi128ELi32ELNS4_4UMMA5MajorE0ELS18_0ELNS17_7ScaleInE0ELS19_0EEEEEENSM_INS5_IJSC_SC_SC_EEENS5_IJSW_SW_SW_EEEEENS5_IJNS4_10UnderscoreES1F_S1F_EEEEENS5_IJNS4_18SM100_TMA_2SM_LOADES1I_EEENS5_IJNS4_14ComposedLayoutINS4_7SwizzleILi2ELi4ELi3EEENS4_18smem_ptr_flag_bitsILi4EEENSM_INS5_IJSB_SG_EEENS5_IJSG_SC_EEEEEEENSM_INS5_IJNS5_IJNS5_IJSP_SC_EEENS5_IJSN_NSA_ILi2EEEEEEEEESC_NS5_IJS1U_SC_EEEEEENS5_IJNS5_IJNS5_IJSU_SY_EEESX_EEESW_NS5_IJS1U_SY_EEEEEEEEEEEvNS4_8identityENS5_IJNS4_28SM100_TMA_2SM_LOAD_MULTICASTES26_EEES24_vS25_EENS_8epilogue10collective18CollectiveEpilogueINS29_23Sm100TmaWarpSpecializedILi4ELi2ELi32ELb1ELb0EEEJNS5_IJSG_SG_SG_EEENS5_IJNSM_ISG_SC_EENSM_ISN_SC_EEEEENS_10bfloat16_tESL_S2I_SL_NS29_6fusion15FusionCallbacksIS2D_NS2J_17LinearCombinationIS2I_fS2I_fLNS_15FloatRoundStyleE2EEES2E_S2H_JEEENS4_5SM1004TMEM4LOAD26SM100_TMEM_LOAD_32dp32b32xENS4_13SM90_TMA_LOADENS1K_IS1M_NS1N_ILi16EEENSM_INS5_IJSB_SN_EEENS5_IJSN_SC_EEEEEEENS4_39AutoVectorizingCopyWithAssumedAlignmentILi128EEENS4_14SM90_TMA_STOREES2Y_S30_S30_EEEvvEEEEvNT_6ParamsE:
[----:B------:R-:W1:Y:S01]  /*0000*/  LDC R1, c[0x0][0x37c] ;  /* 0x0000df00ff017b82 */ /* 0x000e620000000800 */
[----:B------:R-:W2:Y:S01]  /*0010*/  S2R R94, SR_TID.X ;  /* 0x00000000005e7919 */ /* 0x000ea20000002100 */
[----:B------:R-:W3:Y:S06]  /*0020*/  LDCU.64 UR12, c[0x0][0xc90] ;  /* 0x00019200ff0c77ac */ /* 0x000eec0008000a00 */
[----:B------:R-:W4:Y:S01]  /*0030*/  S2UR UR53, SR_CgaCtaId ;  /* 0x00000000003579c3 */ /* 0x000f220000008800 */
[----:B------:R-:W-:Y:S02]  /*0040*/  PRMT R80, RZ, 0x7610, R80 ;  /* 0x00007610ff507816 */ /* 0x000fe40000000050 */
[----:B------:R-:W-:Y:S01]  /*0050*/  ELECT P1, URZ, PT ;  /* 0x0000000000ff782f */ /* 0x000fe20003820000 */
[----:B---3--:R-:W-:-:S04]  /*0060*/  UISETP.NE.U32.AND UP0, UPT, UR12, URZ, UPT ;  /* 0x000000ff0c00728c */ /* 0x008fc8000bf05070 */
[----:B------:R-:W-:Y:S02]  /*0070*/  UISETP.NE.AND.EX UP0, UPT, UR13, URZ, UPT, UP0 ;  /* 0x000000ff0d00728c */ /* 0x000fe4000bf05300 */
[----:B----4-:R-:W-:Y:S02]  /*0080*/  ULOP3.LUT UR46, UR53, 0x1, URZ, 0xc0, !UPT ;  /* 0x00000001352e7892 */ /* 0x010fe4000f8ec0ff */
[----:B------:R-:W-:Y:S01]  /*0090*/  ULOP3.LUT UR48, UR53, 0x1, URZ, 0x3c, !UPT ;  /* 0x0000000135307892 */ /* 0x000fe2000f8e3cff */
[----:B--2---:R-:W-:-:S05]  /*00a0*/  SHF.R.U32.HI R81, RZ, 0x5, R94 ;  /* 0x00000005ff517819 */ /* 0x004fca000001165e */
[----:B------:R-:W2:Y:S02]  /*00b0*/  SHFL.IDX PT, R0, R81, RZ, 0x1f ;  /* 0x00001fff51007589 */ /* 0x000ea400000e0000 */
[----:B--2---:R-:W-:Y:S01]  /*00c0*/  R2UR UR21, R0 ;  /* 0x00000000001572ca */ /* 0x004fe200000e0000 */
[----:B-1----:R-:W-:-:S14]  /*00d0*/  BRA.U UP0, `(.L_x_0) ;  /* 0x0000000100307547 */ /* 0x002fdc000b800000 */
[----:B------:R-:W1:Y:S02]  /*00e0*/  LDCU.64 UR4, c[0x0][0xc88] ;  /* 0x00019100ff0477ac */ /* 0x000e640008000a00 */
[----:B-1----:R-:W-:-:S04]  /*00f0*/  UISETP.NE.U32.AND UP0, UPT, UR4, URZ, UPT ;  /* 0x000000ff0400728c */ /* 0x002fc8000bf05070 */
[----:B------:R-:W-:-:S09]  /*0100*/  UISETP.NE.AND.EX UP0, UPT, UR5, URZ, UPT, UP0 ;  /* 0x000000ff0500728c */ /* 0x000fd2000bf05300 */
[----:B------:R-:W-:Y:S05]  /*0110*/  BRA.U !UP0, `(.L_x_1) ;  /* 0x0000000108147547 */ /* 0x000fea000b800000 */
[----:B------:R-:W1:Y:S01]  /*0120*/  LDC.64 R2, c[0x0][0xc88] ;  /* 0x00032200ff027b82 */ /* 0x000e620000000a00 */
[----:B------:R-:W1:Y:S02]  /*0130*/  LDCU.64 UR4, c[0x0][0x358] ;  /* 0x00006b00ff0477ac */ /* 0x000e640008000a00 */
[----:B-1----:R1:W5:Y:S01]  /*0140*/  LDG.E R41, desc[UR4][R2.64] ;  /* 0x0000000402297981 */ /* 0x002362000c1e1900 */
[----:B------:R-:W-:Y:S01]  /*0150*/  HFMA2 R80, -RZ, RZ, 0, 5.9604644775390625e-08 ;  /* 0x00000001ff507431 */ /* 0x000fe200000001ff */
[----:B------:R-:W-:Y:S05]  /*0160*/  BRA `(.L_x_0) ;  /* 0x00000000000c7947 */ /* 0x000fea0003800000 */
.L_x_1:
[----:B------:R-:W1:Y:S01]  /*0170*/  LDCU UR4, c[0x0][0xc80] ;  /* 0x00019000ff0477ac */ /* 0x000e620008000800 */
[----:B------:R-:W-:Y:S01]  /*0180*/  HFMA2 R80, -RZ, RZ, 0, 5.9604644775390625e-08 ;  /* 0x00000001ff507431 */ /* 0x000fe200000001ff */
[----:B-1----:R-:W-:-:S07]  /*0190*/  MOV R41, UR4 ;  /* 0x0000000400297c02 */ /* 0x002fce0008000f00 */
.L_x_0:
[----:B------:R-:W2:Y:S02]  /*01a0*/  LDCU.64 UR4, c[0x0][0xcb0] ;  /* 0x00019600ff0477ac */ /* 0x000ea40008000a00 */
[----:B--2---:R-:W-:-:S04]  /*01b0*/  UISETP.NE.U32.AND UP0, UPT, UR4, URZ, UPT ;  /* 0x000000ff0400728c */ /* 0x004fc8000bf05070 */
[----:B------:R-:W-:-:S09]  /*01c0*/  UISETP.NE.AND.EX UP0, UPT, UR5, URZ, UPT, UP0 ;  /* 0x000000ff0500728c */ /* 0x000fd2000bf05300 */
[----:B------:R-:W-:Y:S05]  /*01d0*/  BRA.U UP0, `(.L_x_2) ;  /* 0x0000000100287547 */ /* 0x000fea000b800000 */
[----:B------:R-:W2:Y:S02]  /*01e0*/  LDCU.64 UR4, c[0x0][0xca8] ;  /* 0x00019500ff0477ac */ /* 0x000ea40008000a00 */
[----:B--2---:R-:W-:-:S04]  /*01f0*/  UISETP.NE.U32.AND UP0, UPT, UR4, URZ, UPT ;  /* 0x000000ff0400728c */ /* 0x004fc8000bf05070 */
[----:B------:R-:W-:-:S09]  /*0200*/  UISETP.NE.AND.EX UP0, UPT, UR5, URZ, UPT, UP0 ;  /* 0x000000ff0500728c */ /* 0x000fd2000bf05300 */
[----:B------:R-:W-:Y:S05]  /*0210*/  BRA.U !UP0, `(.L_x_3) ;  /* 0x0000000108107547 */ /* 0x000fea000b800000 */
[----:B------:R-:W2:Y:S01]  /*0220*/  LDC.64 R38, c[0x0][0xca8] ;  /* 0x00032a00ff267b82 */ /* 0x000ea20000000a00 */
[----:B------:R-:W2:Y:S02]  /*0230*/  LDCU.64 UR4, c[0x0][0x358] ;  /* 0x00006b00ff0477ac */ /* 0x000ea40008000a00 */
[----:B--2---:R2:W5:Y:S01]  /*0240*/  LDG.E R38, desc[UR4][R38.64] ;  /* 0x0000000426267981 */ /* 0x004562000c1e1900 */
[----:B------:R-:W-:Y:S05]  /*0250*/  BRA `(.L_x_2) ;  /* 0x0000000000087947 */ /* 0x000fea0003800000 */
.L_x_3:
[----:B------:R-:W2:Y:S02]  /*0260*/  LDCU UR4, c[0x0][0xca0] ;  /* 0x00019400ff0477ac */ /* 0x000ea40008000800 */
[----:B--2---:R-:W-:Y:S02]  /*0270*/  MOV R38, UR4 ;  /* 0x0000000400267c02 */ /* 0x004fe40008000f00 */
.L_x_2:
[----:B------:R-:W-:Y:S01]  /*0280*/  IMAD.U32 R0, RZ, RZ, UR21 ;  /* 0x00000015ff007e24 */ /* 0x000fe2000f8e00ff */
[----:B------:R-:W-:Y:S04]  /*0290*/  BSSY.RECONVERGENT B0, `(.L_x_4) ;  /* 0x0000012000007945 */ /* 0x000fe80003800200 */
[C---:B------:R-:W-:Y:S02]  /*02a0*/  ISETP.NE.OR P2, PT, R0.reuse, 0x1, !P1 ;  /* 0x000000010000780c */ /* 0x040fe40004f45670 */
[----:B------:R-:W-:-:S11]  /*02b0*/  ISETP.NE.OR P0, PT, R0, 0x3, !P1 ;  /* 0x000000030000780c */ /* 0x000fd60004f05670 */
[----:B------:R-:W-:Y:S05]  /*02c0*/  @P2 BRA `(.L_x_5) ;  /* 0x0000000000382947 */ /* 0x000fea0003800000 */
[----:B------:R-:W3:Y:S02]  /*02d0*/  LDCU.64 UR4, c[0x0][0x348] ;  /* 0x00006900ff0477ac */ /* 0x000ee40008000a00 */
[----:B---3--:R-:W-:Y:S02]  /*02e0*/  UIADD3 UR10, UP3, UPT, UR4, 0x80, URZ ;  /* 0x00000080040a7890 */ /* 0x008fe4000ff7e0ff */
[----:B------:R-:W-:Y:S02]  /*02f0*/  UIADD3 UR8, UP2, UPT, UR4, 0x180, URZ ;  /* 0x0000018004087890 */ /* 0x000fe4000ff5e0ff */
[----:B------:R-:W-:Y:S02]  /*0300*/  UIADD3 UR6, UP1, UPT, UR4, 0x280, URZ ;  /* 0x0000028004067890 */ /* 0x000fe4000ff3e0ff */
[----:B------:R-:W-:Y:S02]  /*0310*/  UIADD3 UR4, UP0, UPT, UR4, 0x380, URZ ;  /* 0x0000038004047890 */ /* 0x000fe4000ff1e0ff */
[----:B------:R-:W-:-:S02]  /*0320*/  UIADD3.X UR11, UPT, UPT, URZ, UR5, URZ, UP3, !UPT ;  /* 0x00000005ff0b7290 */ /* 0x000fc40009ffe4ff */
[----:B------:R-:W-:Y:S02]  /*0330*/  UIADD3.X UR9, UPT, UPT, URZ, UR5, URZ, UP2, !UPT ;  /* 0x00000005ff097290 */ /* 0x000fe400097fe4ff */
[----:B------:R-:W-:Y:S02]  /*0340*/  UIADD3.X UR7, UPT, UPT, URZ, UR5, URZ, UP1, !UPT ;  /* 0x00000005ff077290 */ /* 0x000fe40008ffe4ff */
[----:B------:R-:W-:-:S03]  /*0350*/  UIADD3.X UR5, UPT, UPT, URZ, UR5, URZ, UP0, !UPT ;  /* 0x00000005ff057290 */ /* 0x000fc600087fe4ff */
[----:B------:R3:W-:Y:S02]  /*0360*/  UTMACCTL.PF [UR10] ;  /* 0x000000000a0079b9 */ /* 0x0007e40008040000 */
[----:B------:R3:W-:Y:S02]  /*0370*/  UTMACCTL.PF [UR8] ;  /* 0x00000000080079b9 */ /* 0x0007e40008040000 */
[----:B------:R3:W-:Y:S02]  /*0380*/  UTMACCTL.PF [UR6] ;  /* 0x00000000060079b9 */ /* 0x0007e40008040000 */
[----:B------:R3:W-:Y:S02]  /*0390*/  UTMACCTL.PF [UR4] ;  /* 0x00000000040079b9 */ /* 0x0007e40008040000 */
[----:B---3--:R-:W-:Y:S01]  /*03a0*/  NOP ;  /* 0x0000000000007918 */ /* 0x008fe20000000000 */
.L_x_5:
[----:B------:R-:W-:Y:S05]  /*03b0*/  BSYNC.RECONVERGENT B0 ;  /* 0x0000000000007941 */ /* 0x000fea0003800200 */
.L_x_4:
[----:B------:R-:W-:Y:S04]  /*03c0*/  BSSY.RECONVERGENT B0, `(.L_x_6) ;  /* 0x000000a000007945 */ /* 0x000fe80003800200 */
[----:B------:R-:W-:Y:S05]  /*03d0*/  @P0 BRA `(.L_x_7) ;  /* 0x0000000000200947 */ /* 0x000fea0003800000 */
[----:B------:R-:W3:Y:S02]  /*03e0*/  LDCU.64 UR4, c[0x0][0x348] ;  /* 0x00006900ff0477ac */ /* 0x000ee40008000a00 */
[----:B---3--:R-:W-:Y:S02]  /*03f0*/  UIADD3 UR6, UP1, UPT, UR4, 0x980, URZ ;  /* 0x0000098004067890 */ /* 0x008fe4000ff3e0ff */
[----:B------:R-:W-:Y:S02]  /*0400*/  UIADD3 UR4, UP0, UPT, UR4, 0xa80, URZ ;  /* 0x00000a8004047890 */ /* 0x000fe4000ff1e0ff */
[----:B------:R-:W-:Y:S02]  /*0410*/  UIADD3.X UR7, UPT, UPT, URZ, UR5, URZ, UP1, !UPT ;  /* 0x00000005ff077290 */ /* 0x000fe40008ffe4ff */
[----:B------:R-:W-:-:S07]  /*0420*/  UIADD3.X UR5, UPT, UPT, URZ, UR5, URZ, UP0, !UPT ;  /* 0x00000005ff057290 */ /* 0x000fce00087fe4ff */
[----:B------:R3:W-:Y:S02]  /*0430*/  UTMACCTL.PF [UR6] ;  /* 0x00000000060079b9 */ /* 0x0007e40008040000 */
[----:B------:R3:W-:Y:S02]  /*0440*/  UTMACCTL.PF [UR4] ;  /* 0x00000000040079b9 */ /* 0x0007e40008040000 */
[----:B---3--:R-:W-:Y:S01]  /*0450*/  NOP ;  /* 0x0000000000007918 */ /* 0x008fe20000000000 */
.L_x_7:
[----:B------:R-:W-:Y:S05]  /*0460*/  BSYNC.RECONVERGENT B0 ;  /* 0x0000000000007941 */ /* 0x000fea0003800200 */
.L_x_6:
[----:B------:R-:W3:Y:S01]  /*0470*/  LDCU.64 UR4, c[0x0][0xc88] ;  /* 0x00019100ff0477ac */ /* 0x000ee20008000a00 */
[----:B------:R-:W-:Y:S02]  /*0480*/  UISETP.EQ.U32.AND UP2, UPT, UR12, URZ, UPT ;  /* 0x000000ff0c00728c */ /* 0x000fe4000bf42070 */
[----:B------:R-:W-:Y:S02]  /*0490*/  UPLOP3.LUT UP4, UPT, UPT, UPT, UPT, 0x80, 0x8 ;  /* 0x000000000008789c */ /* 0x000fe40003f8f070 */
[----:B---3--:R-:W-:-:S04]  /*04a0*/  UISETP.NE.U32.AND UP0, UPT, UR4, URZ, UPT ;  /* 0x000000ff0400728c */ /* 0x008fc8000bf05070 */
[----:B------:R-:W-:-:S04]  /*04b0*/  UISETP.NE.AND.EX UP1, UPT, UR5, URZ, UPT, UP0 ;  /* 0x000000ff0500728c */ /* 0x000fc8000bf25300 */
[----:B------:R-:W-:-:S04]  /*04c0*/  UISETP.EQ.OR.EX UP3, UPT, UR13, URZ, !UP1, UP2 ;  /* 0x000000ff0d00728c */ /* 0x000fc8000cf62720 */
[----:B------:R-:W-:-:S06]  /*04d0*/  UP2UR UR4, UPR, URZ, 0x8 ;  /* 0x00000008ff047883 */ /* 0x000fcc0008000000 */
[----:B------:R-:W-:Y:S01]  /*04e0*/  MOV R83, UR4 ;  /* 0x0000000400537c02 */ /* 0x000fe20008000f00 */
[----:B------:R-:W-:Y:S06]  /*04f0*/  BRA.U !UP3, `(.L_x_8) ;  /* 0x000000010b207547 */ /* 0x000fec000b800000 */
[----:B------:R-:W-:Y:S01]  /*0500*/  UISETP.NE.U32.AND UP2, UPT, UR12, URZ, UPT ;  /* 0x000000ff0c00728c */ /* 0x000fe2000bf45070 */
[----:B-----5:R-:W-:Y:S01]  /*0510*/  FSETP.NEU.AND P0, PT, R41, RZ, PT ;  /* 0x000000ff2900720b */ /* 0x020fe20003f0d000 */
[----:B------:R-:W-:Y:S02]  /*0520*/  USEL UR4, URZ, 0xffffffff, UP1 ;  /* 0xffffffffff047887 */ /* 0x000fe40008800000 */
[----:B------:R-:W-:-:S10]  /*0530*/  UISETP.NE.AND.EX UP2, UPT, UR13, URZ, UPT, UP2 ;  /* 0x000000ff0d00728c */ /* 0x000fd4000bf45320 */
[----:B------:R-:W-:Y:S01]  /*0540*/  VOTEU.ANY UP0, P0 ;  /* 0x0000000000ff7886 */ /* 0x000fe20000000100 */
[----:B------:R-:W-:-:S04]  /*0550*/  @!UP2 USEL UR4, URZ, 0xffffffff, UP0 ;  /* 0xffffffffff04a887 */ /* 0x000fc80008000000 */
[----:B------:R-:W-:-:S04]  /*0560*/  ULOP3.LUT UR4, UR4, 0x1, URZ, 0xc0, !UPT ;  /* 0x0000000104047892 */ /* 0x000fc8000f8ec0ff */
[----:B------:R-:W-:-:S11]  /*0570*/  UISETP.NE.U32.AND UP4, UPT, UR4, 0x1, UPT ;  /* 0x000000010400788c */ /* 0x000fd6000bf85070 */
.L_x_8:
[----:B------:R-:W3:Y:S01]  /*0580*/  SHFL.IDX PT, R0, R81, RZ, 0x1f ;  /* 0x00001fff51007589 */ /* 0x000ee200000e0000 */
[----:B------:R-:W-:-:S04]  /*0590*/  UISETP.NE.AND UP0, UPT, UR21, 0x2, UPT ;  /* 0x000000021500788c */ /* 0x000fc8000bf05270 */
[----:B------:R-:W-:Y:S02]  /*05a0*/  UISETP.EQ.AND UP2, UPT, UR46, URZ, !UP0 ;  /* 0x000000ff2e00728c */ /* 0x000fe4000c742270 */
[----:B------:R-:W-:-:S04]  /*05b0*/  USEL UR47, URZ, 0x1, UP0 ;  /* 0x00000001ff2f7887 */ /* 0x000fc80008000000 */
[----:B------:R-:W-:Y:S02]  /*05c0*/  PLOP3.LUT P4, PT, P1, PT, UP2, 0x80, 0x8 ;  /* 0x000000000008781c */ /* 0x000fe40000f8f028 */
[----:B---3--:R-:W-:-:S13]  /*05d0*/  ISETP.NE.AND P0, PT, R0, RZ, PT ;  /* 0x000000ff0000720c */ /* 0x008fda0003f05270 */
[----:B------:R-:W-:Y:S05]  /*05e0*/  @P0 BRA `(.L_x_9) ;  /* 0x0000000000b00947 */ /* 0x000fea0003800000 */
[----:B------:R-:W-:Y:S01]  /*05f0*/  ELECT P0, URZ, PT ;  /* 0x0000000000ff782f */ /* 0x000fe20003800000 */
[----:B------:R-:W-:-:S12]  /*0600*/  BSSY.RECONVERGENT B0, `(.L_x_9) ;  /* 0x000002a000007945 */ /* 0x000fd80003800200 */
[----:B------:R-:W-:Y:S05]  /*0610*/  @!P0 BRA `(.L_x_10) ;  /* 0x0000000000a08947 */ /* 0x000fea0003800000 */
[----:B------:R-:W-:Y:S01]  /*0620*/  UMOV UR4, 0x400 ;  /* 0x0000040000047882 */ /* 0x000fe20000000000 */
[----:B------:R-:W-:Y:S01]  /*0630*/  UMOV UR8, 0x1 ;  /* 0x0000000100087882 */ /* 0x000fe20000000000 */
[----:B------:R-:W-:Y:S01]  /*0640*/  UMOV UR6, 0x4 ;  /* 0x0000000400067882 */ /* 0x000fe20000000000 */
[----:B------:R-:W-:Y:S02]  /*0650*/  ULEA UR4, UR53, UR4, 0x18 ;  /* 0x0000000435047291 */ /* 0x000fe4000f8ec0ff */
[----:B------:R-:W-:-:S04]  /*0660*/  UIADD3 UR8, UPT, UPT, -UR8, 0x100000, URZ ;  /* 0x0010000008087890 */ /* 0x000fc8000fffe1ff */
[----:B------:R-:W-:Y:S02]  /*0670*/  USHF.L.U32 UR9, UR8, 0xb, URZ ;  /* 0x0000000b08097899 */ /* 0x000fe400080006ff */
[----:B------:R-:W-:Y:S02]  /*0680*/  USHF.L.U32 UR8, UR8, 0x1, URZ ;  /* 0x0000000108087899 */ /* 0x000fe400080006ff */
[----:B------:R-:W-:-:S04]  /*0690*/  UIADD3 UR6, UPT, UPT, -UR6, 0x100000, URZ ;  /* 0x0010000006067890 */ /* 0x000fc8000fffe1ff */
[----:B------:R-:W-:Y:S02]  /*06a0*/  USHF.L.U32 UR7, UR6, 0xb, URZ ;  /* 0x0000000b06077899 */ /* 0x000fe400080006ff */
[----:B------:R-:W-:Y:S01]  /*06b0*/  USHF.L.U32 UR6, UR6, 0x1, URZ ;  /* 0x0000000106067899 */ /* 0x000fe200080006ff */
[----:B------:R-:W3:Y:S03]  /*06c0*/  FENCE.VIEW.ASYNC.S ;  /* 0x00000000000073c6 */ /* 0x000ee60000000000 */
[----:B---3--:R3:W4:Y:S08]  /*06d0*/  SYNCS.EXCH.64 URZ, [UR4], UR8 ;  /* 0x0000000804ff75b2 */ /* 0x0087300008000100 */
[----:B------:R3:W1:Y:S01]  /*06e0*/  SYNCS.EXCH.64 URZ, [UR4+0x70], UR6 ;  /* 0x0000700604ff75b2 */ /* 0x0006620008000100 */
        /* <DEDUP_REMOVED lines=25> */
[----:B------:R3:W1:Y:S02]  /*0880*/  SYNCS.EXCH.64 URZ, [UR4+0xd8], UR6 ;  /* 0x0000d80604ff75b2 */ /* 0x0006640008000100 */
[----:B---34-:R-:W-:Y:S01]  /*0890*/  NOP ;  /* 0x0000000000007918 */ /* 0x018fe20000000000 */
.L_x_10:
[----:B------:R-:W-:Y:S05]  /*08a0*/  BSYNC.RECONVERGENT B0 ;  /* 0x0000000000007941 */ /* 0x000fea0003800200 */
.L_x_9:
[----:B------:R-:W3:Y:S01]  /*08b0*/  SHFL.IDX PT, R0, R81, RZ, 0x1f ;  /* 0x00001fff51007589 */ /* 0x000ee200000e0000 */
[----:B------:R-:W-:Y:S01]  /*08c0*/  NOP ;  /* 0x0000000000007918 */ /* 0x000fe20000000000 */
[----:B---3--:R-:W-:-:S13]  /*08d0*/  ISETP.NE.AND P0, PT, R0, 0x1, PT ;  /* 0x000000010000780c */ /* 0x008fda0003f05270 */
[----:B------:R-:W-:Y:S05]  /*08e0*/  @P0 BRA `(.L_x_11) ;  /* 0x0000000000540947 */ /* 0x000fea0003800000 */
        /* <DEDUP_REMOVED lines=10> */
[----:B------:R-:W-:Y:S01]  /*0990*/  ELECT P0, URZ, PT ;  /* 0x0000000000ff782f */ /* 0x000fe20003800000 */
[----:B------:R-:W3:Y:S02]  /*09a0*/  FENCE.VIEW.ASYNC.S ;  /* 0x00000000000073c6 */ /* 0x000ee40000000000 */
[----:B---3--:R3:W4:Y:S08]  /*09b0*/  SYNCS.EXCH.64 URZ, [UR4+0xe0], UR8 ;  /* 0x0000e00804ff75b2 */ /* 0x0087300008000100 */
[----:B------:R3:W1:Y:S01]  /*09c0*/  SYNCS.EXCH.64 URZ, [UR4+0x100], UR6 ;  /* 0x0001000604ff75b2 */ /* 0x0006620008000100 */
[----:B------:R3:W1:Y:S01]  /*09d0*/  SYNCS.EXCH.64 URZ, [UR4+0xe8], UR8 ;  /* 0x0000e80804ff75b2 */ /* 0x0006620008000100 */
[----:B------:R3:W1:Y:S01]  /*09e0*/  SYNCS.EXCH.64 URZ, [UR4+0x108], UR6 ;  /* 0x0001080604ff75b2 */ /* 0x0006620008000100 */
[----:B------:R3:W1:Y:S01]  /*09f0*/  SYNCS.EXCH.64 URZ, [UR4+0xf0], UR8 ;  /* 0x0000f00804ff75b2 */ /* 0x0006620008000100 */
[----:B------:R3:W1:Y:S01]  /*0a00*/  SYNCS.EXCH.64 URZ, [UR4+0x110], UR6 ;  /* 0x0001100604ff75b2 */ /* 0x0006620008000100 */
[----:B------:R3:W1:Y:S01]  /*0a10*/  SYNCS.EXCH.64 URZ, [UR4+0xf8], UR8 ;  /* 0x0000f80804ff75b2 */ /* 0x0006620008000100 */
[----:B------:R3:W1:Y:S01]  /*0a20*/  SYNCS.EXCH.64 URZ, [UR4+0x118], UR6 ;  /* 0x0001180604ff75b2 */ /* 0x0006620008000100 */
[----:B------:R-:W-:Y:S01]  /*0a30*/  NOP ;  /* 0x0000000000007918 */ /* 0x000fe20000000000 */
.L_x_11:
[----:B------:R-:W2:Y:S01]  /*0a40*/  SHFL.IDX PT, R0, R81, RZ, 0x1f ;  /* 0x00001fff51007589 */ /* 0x000ea200000e0000 */
[----:B------:R-:W-:Y:S01]  /*0a50*/  NOP ;  /* 0x0000000000007918 */ /* 0x000fe20000000000 */
[----:B--2---:R-:W-:-:S13]  /*0a60*/  ISETP.NE.AND P0, PT, R0, 0x3, PT ;  /* 0x000000030000780c */ /* 0x004fda0003f05270 */
[----:B------:R-:W-:Y:S05]  /*0a70*/  @P0 BRA `(.L_x_12) ;  /* 0x00000000002c0947 */ /* 0x000fea0003800000 */
[----:B---3--:R-:W-:Y:S01]  /*0a80*/  UMOV UR6, 0x400 ;  /* 0x0000040000067882 */ /* 0x008fe20000000000 */
[----:B------:R-:W-:Y:S01]  /*0a90*/  UMOV UR4, 0x20 ;  /* 0x0000002000047882 */ /* 0x000fe20000000000 */
[----:B------:R-:W-:Y:S02]  /*0aa0*/  ULEA UR6, UR53, UR6, 0x18 ;  /* 0x0000000635067291 */ /* 0x000fe4000f8ec0ff */
[----:B------:R-:W-:-:S04]  /*0ab0*/  UIADD3 UR4, UPT, UPT, -UR4, 0x100000, URZ ;  /* 0x0010000004047890 */ /* 0x000fc8000fffe1ff */
[----:B------:R-:W-:Y:S02]  /*0ac0*/  USHF.L.U32 UR5, UR4, 0xb, URZ ;  /* 0x0000000b04057899 */ /* 0x000fe400080006ff */
[----:B------:R-:W-:Y:S01]  /*0ad0*/  USHF.L.U32 UR4, UR4, 0x1, URZ ;  /* 0x0000000104047899 */ /* 0x000fe200080006ff */
[----:B------:R-:W-:Y:S01]  /*0ae0*/  ELECT P0, URZ, PT ;  /* 0x0000000000ff782f */ /* 0x000fe20003800000 */
[----:B------:R-:W2:Y:S10]  /*0af0*/  FENCE.VIEW.ASYNC.S ;  /* 0x00000000000073c6 */ /* 0x000eb40000000000 */
[----:B--2---:R2:W3:Y:S01]  /*0b00*/  SYNCS.EXCH.64 URZ, [UR6+0x120], UR4 ;  /* 0x0001200406ff75b2 */ /* 0x0044e20008000100 */
[----:B------:R2:W1:Y:S01]  /*0b10*/  SYNCS.EXCH.64 URZ, [UR6+0x128], UR4 ;  /* 0x0001280406ff75b2 */ /* 0x0004620008000100 */
[----:B------:R-:W-:Y:S01]  /*0b20*/  NOP ;  /* 0x0000000000007918 */ /* 0x000fe20000000000 */
.L_x_12:
[----:B------:R-:W4:Y:S01]  /*0b30*/  SHFL.IDX PT, R0, R81, RZ, 0x1f ;  /* 0x00001fff51007589 */ /* 0x000f2200000e0000 */
[----:B------:R-:W-:Y:S01]  /*0b40*/  NOP ;  /* 0x0000000000007918 */ /* 0x000fe20000000000 */
[----:B----4-:R-:W-:-:S13]  /*0b50*/  ISETP.NE.AND P0, PT, R0, 0x4, PT ;  /* 0x000000040000780c */ /* 0x010fda0003f05270 */
[----:B------:R-:W-:Y:S05]  /*0b60*/  @P0 BRA `(.L_x_13) ;  /* 0x0000000000480947 */ /* 0x000fea0003800000 */
[----:B--23--:R-:W-:Y:S01]  /*0b70*/  UMOV UR4, 0x720 ;  /* 0x0000072000047882 */ /* 0x00cfe20000000000 */
[----:B------:R-:W-:Y:S01]  /*0b80*/  UMOV UR6, 0x400 ;  /* 0x0000040000067882 */ /* 0x000fe20000000000 */
[----:B------:R-:W-:Y:S01]  /*0b90*/  USEL UR4, UR4, 0x620, UP4 ;  /* 0x0000062004047887 */ /* 0x000fe2000a000000 */
        /* <DEDUP_REMOVED lines=9> */
[----:B------:R-:W2:Y:S02]  /*0c30*/  FENCE.VIEW.ASYNC.S ;  /* 0x00000000000073c6 */ /* 0x000ea40000000000 */
[----:B--2---:R4:W2:Y:S08]  /*0c40*/  SYNCS.EXCH.64 URZ, [UR6+0x130], UR8 ;  /* 0x0001300806ff75b2 */ /* 0x0048b00008000100 */
[----:B------:R4:W3:Y:S01]  /*0c50*/  SYNCS.EXCH.64 URZ, [UR6+0x140], UR4 ;  /* 0x0001400406ff75b2 */ /* 0x0008e20008000100 */
[----:B------:R4:W1:Y:S01]  /*0c60*/  SYNCS.EXCH.64 URZ, [UR6+0x138], UR8 ;  /* 0x0001380806ff75b2 */ /* 0x0008620008000100 */
[----:B------:R4:W1:Y:S02]  /*0c70*/  SYNCS.EXCH.64 URZ, [UR6+0x148], UR4 ;  /* 0x0001480406ff75b2 */ /* 0x0008640008000100 */
[----:B----4-:R-:W-:Y:S01]  /*0c80*/  NOP ;  /* 0x0000000000007918 */ /* 0x010fe20000000000 */
.L_x_13:
[----:B------:R-:W4:Y:S01]  /*0c90*/  SHFL.IDX PT, R0, R81, RZ, 0x1f ;  /* 0x00001fff51007589 */ /* 0x000f2200000e0000 */
[----:B------:R-:W-:Y:S01]  /*0ca0*/  NOP ;  /* 0x0000000000007918 */ /* 0x000fe20000000000 */
[----:B----4-:R-:W-:-:S13]  /*0cb0*/  ISETP.NE.AND P0, PT, R0, 0x5, PT ;  /* 0x000000050000780c */ /* 0x010fda0003f05270 */
[----:B------:R-:W-:Y:S05]  /*0cc0*/  @P0 BRA `(.L_x_14) ;  /* 0x0000000000440947 */ /* 0x000fea0003800000 */
[----:B--23--:R-:W-:Y:S01]  /*0cd0*/  UMOV UR4, 0x400 ;  /* 0x0000040000047882 */ /* 0x00cfe20000000000 */
        /* <DEDUP_REMOVED lines=16> */
.L_x_14:
[----:B------:R-:W4:Y:S01]  /*0de0*/  SHFL.IDX PT, R0, R81, RZ, 0x1f ;  /* 0x00001fff51007589 */ /* 0x000f2200000e0000 */
[----:B------:R-:W-:Y:S01]  /*0df0*/  ISETP.NE.OR P1, PT, RZ, UR21, !P1 ;  /* 0x00000015ff007c0c */ /* 0x000fe2000cf25670 */
[----:B------:R-:W-:Y:S01]  /*0e00*/  NOP ;  /* 0x0000000000007918 */ /* 0x000fe20000000000 */
[----:B----4-:R-:W-:-:S13]  /*0e10*/  ISETP.NE.AND P0, PT, R0, 0x3, PT ;  /* 0x000000030000780c */ /* 0x010fda0003f05270 */
[----:B------:R-:W-:Y:S05]  /*0e20*/  @P0 BRA `(.L_x_15) ;  /* 0x0000000000340947 */ /* 0x000fea0003800000 */
[----:B--23--:R-:W-:Y:S01]  /*0e30*/  UMOV UR4, 0x400 ;  /* 0x0000040000047882 */ /* 0x00cfe20000000000 */
[----:B------:R-:W-:Y:S01]  /*0e40*/  UMOV UR6, 0x20 ;  /* 0x0000002000067882 */ /* 0x000fe20000000000 */
[----:B------:R-:W-:Y:S02]  /*0e50*/  ULEA UR4, UR53, UR4, 0x18 ;  /* 0x0000000435047291 */ /* 0x000fe4000f8ec0ff */
[----:B------:R-:W-:-:S04]  /*0e60*/  UIADD3 UR6, UPT, UPT, -UR6, 0x100000, URZ ;  /* 0x0010000006067890 */ /* 0x000fc8000fffe1ff */
[----:B------:R-:W-:Y:S02]  /*0e70*/  USHF.L.U32 UR7, UR6, 0xb, URZ ;  /* 0x0000000b06077899 */ /* 0x000fe400080006ff */
[----:B------:R-:W-:Y:S01]  /*0e80*/  USHF.L.U32 UR6, UR6, 0x1, URZ ;  /* 0x0000000106067899 */ /* 0x000fe200080006ff */
[----:B------:R-:W-:Y:S01]  /*0e90*/  ELECT P0, URZ, PT ;  /* 0x0000000000ff782f */ /* 0x000fe20003800000 */
[----:B------:R-:W2:Y:S10]  /*0ea0*/  FENCE.VIEW.ASYNC.S ;  /* 0x00000000000073c6 */ /* 0x000eb40000000000 */
[----:B--2---:R4:W2:Y:S01]  /*0eb0*/  SYNCS.EXCH.64 URZ, [UR4+0x170], UR6 ;  /* 0x0001700604ff75b2 */ /* 0x0048a20008000100 */
[----:B------:R4:W3:Y:S01]  /*0ec0*/  SYNCS.EXCH.64 URZ, [UR4+0x180], UR6 ;  /* 0x0001800604ff75b2 */ /* 0x0008e20008000100 */
[----:B------:R4:W1:Y:S01]  /*0ed0*/  SYNCS.EXCH.64 URZ, [UR4+0x178], UR6 ;  /* 0x0001780604ff75b2 */ /* 0x0008620008000100 */
[----:B------:R4:W1:Y:S02]  /*0ee0*/  SYNCS.EXCH.64 URZ, [UR4+0x188], UR6 ;  /* 0x0001880604ff75b2 */ /* 0x0008640008000100 */
[----:B----4-:R-:W-:Y:S01]  /*0ef0*/  NOP ;  /* 0x0000000000007918 */ /* 0x010fe20000000000 */
.L_x_15:
[----:B------:R-:W-:Y:S01]  /*0f00*/  VOTEU.ALL UP0, P1 ;  /* 0x0000000000ff7886 */ /* 0x000fe20000800000 */
[----:B--23--:R-:W-:Y:S01]  /*0f10*/  UMOV UR4, 0x20 ;  /* 0x0000002000047882 */ /* 0x00cfe20000000000 */
[----:B------:R-:W2:Y:S01]  /*0f20*/  LDCU UR7, c[0x0][0x36c] ;  /* 0x00006d80ff0777ac */ /* 0x000ea20008000800 */
[----:B------:R-:W-:Y:S01]  /*0f30*/  NOP ;  /* 0x0000000000007918 */ /* 0x000fe20000000000 */
[----:B------:R-:W-:Y:S01]  /*0f40*/  LOP3.LUT R0, R94, 0x1f, RZ, 0xc0, !PT ;  /* 0x0000001f5e007812 */ /* 0x000fe200078ec0ff */
[----:B------:R-:W-:Y:S01]  /*0f50*/  @!UP0 UMOV UR6, 0x400 ;  /* 0x0000040000068882 */ /* 0x000fe20000000000 */
[----:B------:R-:W-:-:S04]  /*0f60*/  @!UP0 UIADD3 UR4, UPT, UPT, -UR4, 0x100000, URZ ;  /* 0x0010000004048890 */ /* 0x000fc8000fffe1ff */
[----:B------:R-:W-:Y:S02]  /*0f70*/  @!UP0 USHF.L.U32 UR5, UR4, 0xb, URZ ;  /* 0x0000000b04058899 */ /* 0x000fe400080006ff */
[----:B------:R-:W-:Y:S02]  /*0f80*/  @!UP0 USHF.L.U32 UR4, UR4, 0x1, URZ ;  /* 0x0000000104048899 */ /* 0x000fe400080006ff */
[----:B------:R-:W-:Y:S01]  /*0f90*/  @!UP0 ULEA UR6, UR53, UR6, 0x18 ;  /* 0x0000000635068291 */ /* 0x000fe2000f8ec0ff */
[----:B------:R-:W-:Y:S01]  /*0fa0*/  VOTEU.ALL UP0, P1 ;  /* 0x0000000000ff7886 */ /* 0x000fe20000800000 */
[----:B------:R-:W-:Y:S02]  /*0fb0*/  UISETP.NE.AND UP5, UPT, UR21, URZ, UPT ;  /* 0x000000ff1500728c */ /* 0x000fe4000bfa5270 */
[----:B--2---:R-:W-:Y:S01]  /*0fc0*/  UISETP.EQ.U32.AND UP6, UPT, UR7, 0x1, UPT ;  /* 0x000000010700788c */ /* 0x004fe2000bfc2070 */
[----:B------:R-:W2:Y:S07]  /*0fd0*/  FENCE.VIEW.ASYNC.S ;  /* 0x00000000000073c6 */ /* 0x000eae0000000000 */
[----:B--2---:R2:W3:Y:S01]  /*0fe0*/  @!UP0 SYNCS.EXCH.64 URZ, [UR6+0x190], UR4 ;  /* 0x0001900406ff85b2 */ /* 0x0044e20008000100 */
[----:B------:R-:W-:Y:S05]  /*0ff0*/  BRA.U !UP6, `(.L_x_16) ;  /* 0x000000010e087547 */ /* 0x000fea000b800000 */
[----:B-1-3--:R-:W-:Y:S01]  /*1000*/  UCGABAR_ARV ;  /* 0x00000000000079c7 */ /* 0x00afe20008000000 */
[----:B------:R-:W-:Y:S05]  /*1010*/  BRA `(.L_x_17) ;  /* 0x0000000000047947 */ /* 0x000fea0003800000 */
.L_x_16:
[----:B-1-3--:R-:W-:Y:S01]  /*1020*/  NOP ;  /* 0x0000000000007918 */ /* 0x00afe20000000000 */
.L_x_17:
[----:B------:R-:W1:Y:S01]  /*1030*/  S2UR UR62, SR_CTAID.X ;  /* 0x00000000003e79c3 */ /* 0x000e620000002500 */
[----:B------:R-:W-:-:S05]  /*1040*/  CS2R.32 R82, SR_CgaSize ;  /* 0x0000000000527805 */ /* 0x000fca0000008a00 */
[----:B------:R-:W-:-:S05]  /*1050*/  IMAD R82, R82, -0xa0, RZ ;  /* 0xffffff6052527824 */ /* 0x000fca00078e02ff */
[----:B--2---:R-:W-:-:S14]  /*1060*/  R2UR UR5, R82 ;  /* 0x00000000520572ca */ /* 0x004fdc00000e0000 */
[----:B------:R-:W2:Y:S01]  /*1070*/  LDCU UR5, c[0x0][UR5+0x2b0] ;  /* 0x00005600050577ac */ /* 0x000ea20008000800 */
[----:B------:R-:W-:-:S05]  /*1080*/  CS2R.32 R82, SR_CgaSize ;  /* 0x0000000000527805 */ /* 0x000fca0000008a00 */
[----:B------:R-:W-:-:S05]  /*1090*/  IMAD R82, R82, -0xa0, RZ ;  /* 0xffffff6052527824 */ /* 0x000fca00078e02ff */
[----:B------:R-:W-:-:S14]  /*10a0*/  R2UR UR4, R82 ;  /* 0x00000000520472ca */ /* 0x000fdc00000e0000 */
[----:B------:R-:W3:Y:S01]  /*10b0*/  LDCU UR4, c[0x0][UR4+0x2b4] ;  /* 0x00005680040477ac */ /* 0x000ee20008000800 */
[----:B------:R-:W4:Y:S01]  /*10c0*/  S2UR UR11, SR_CTAID.Y ;  /* 0x00000000000b79c3 */ /* 0x000f220000002600 */
[----:B------:R-:W-:-:S05]  /*10d0*/  CS2R.32 R82, SR_CgaSize ;  /* 0x0000000000527805 */ /* 0x000fca0000008a00 */
[----:B------:R-:W-:-:S05]  /*10e0*/  IMAD R82, R82, -0xa0, RZ ;  /* 0xffffff6052527824 */ /* 0x000fca00078e02ff */
[----:B------:R-:W-:-:S14]  /*10f0*/  R2UR UR7, R82 ;  /* 0x00000000520772ca */ /* 0x000fdc00000e0000 */
[----:B------:R-:W3:Y:S01]  /*1100*/  LDCU UR7, c[0x0][UR7+0x2a4] ;  /* 0x00005480070777ac */ /* 0x000ee20008000800 */
[----:B------:R-:W-:-:S05]  /*1110*/  CS2R.32 R82, SR_CgaSize ;  /* 0x0000000000527805 */ /* 0x000fca0000008a00 */
[----:B------:R-:W-:-:S05]  /*1120*/  IMAD R82, R82, -0xa0, RZ ;  /* 0xffffff6052527824 */ /* 0x000fca00078e02ff */
[----:B------:R-:W-:-:S14]  /*1130*/  R2UR UR63, R82 ;  /* 0x00000000523f72ca */ /* 0x000fdc00000e0000 */
[----:B------:R-:W3:Y:S01]  /*1140*/  LDCU UR63, c[0x0][UR63+0x2a0] ;  /* 0x000054003f3f77ac */ /* 0x000ee20008000800 */
[----:B------:R-:W-:Y:S02]  /*1150*/  UISETP.GT.U32.AND UP0, UPT, UR46, 0xffff, UPT ;  /* 0x0000ffff2e00788c */ /* 0x000fe4000bf04070 */
[----:B------:R-:W-:Y:S01]  /*1160*/  USHF.R.U32.HI UR59, URZ, 0x1, UR53 ;  /* 0x00000001ff3b7899 */ /* 0x000fe20008011635 */
[----:B------:R-:W3:Y:S01]  /*1170*/  LDCU UR22, c[0x0][0xf24] ;  /* 0x0001e480ff1677ac */ /* 0x000ee20008000800 */
[----:B-1----:R-:W-:Y:S01]  /*1180*/  I2FP.F32.U32 R3, UR62 ;  /* 0x0000003e00037c45 */ /* 0x002fe20008201000 */
[----:B------:R-:W1:Y:S04]  /*1190*/  LDCU UR39, c[0x0][0xf24] ;  /* 0x0001e480ff2777ac */ /* 0x000e680008000800 */
[----:B--2---:R-:W-:Y:S01]  /*11a0*/  FMUL R3, R3, UR5 ;  /* 0x0000000503037c20 */ /* 0x004fe20008400000 */
[----:B------:R-:W2:Y:S01]  /*11b0*/  LDCU UR24, c[0x0][0xf30] ;  /* 0x0001e600ff1877ac */ /* 0x000ea20008000800 */
[----:B----4-:R-:W-:Y:S01]  /*11c0*/  I2FP.F32.U32 R2, UR11 ;  /* 0x0000000b00027c45 */ /* 0x010fe20008201000 */
[----:B------:R-:W-:-:S03]  /*11d0*/  USHF.L.U32 UR38, UR53, 0x9, URZ ;  /* 0x0000000935267899 */ /* 0x000fc600080006ff */
[----:B------:R-:W4:Y:S01]  /*11e0*/  F2I.U32.TRUNC.NTZ R3, R3 ;  /* 0x0000000300037305 */ /* 0x000f22000020f000 */
[----:B------:R-:W-:Y:S01]  /*11f0*/  USHF.L.U32 UR45, UR53, 0x6, URZ ;  /* 0x00000006352d7899 */ /* 0x000fe200080006ff */
[----:B---3--:R-:W-:Y:S01]  /*1200*/  FMUL R2, R2, UR4 ;  /* 0x0000000402027c20 */ /* 0x008fe20008400000 */
[----:B------:R-:W-:Y:S01]  /*1210*/  USEL UR37, UR46, 0xffff, !UP0 ;  /* 0x0000ffff2e257887 */ /* 0x000fe2000c000000 */
[----:B------:R-:W-:-:S04]  /*1220*/  UMOV UR20, UR62 ;  /* 0x0000003e00147c82 */ /* 0x000fc80008000000 */
[----:B------:R-:W3:Y:S01]  /*1230*/  F2I.U32.TRUNC.NTZ R2, R2 ;  /* 0x0000000200027305 */ /* 0x000ee2000020f000 */
[----:B----4-:R-:W-:Y:S02]  /*1240*/  R2UR UR4, R3 ;  /* 0x00000000030472ca */ /* 0x010fe400000e0000 */
[----:B------:R-:W-:Y:S02]  /*1250*/  PRMT R3, RZ, 0x7610, R3 ;  /* 0x00007610ff037816 */ /* 0x000fe40000000003 */
[----:B---3--:R-:W-:Y:S02]  /*1260*/  R2UR UR6, R2 ;  /* 0x00000000020672ca */ /* 0x008fe400000e0000 */
[----:B------:R-:W-:-:S07]  /*1270*/  PRMT R2, RZ, 0x7610, R2 ;  /* 0x00007610ff027816 */ /* 0x000fce0000000002 */
[----:B------:R-:W-:-:S04]  /*1280*/  UIADD3 UR5, UPT, UPT, -UR4, URZ, URZ ;  /* 0x000000ff04057290 */ /* 0x000fc8000fffe1ff */
[----:B------:R-:W-:Y:S02]  /*1290*/  UIMAD UR63, UR63, UR5, UR62 ;  /* 0x000000053f3f72a4 */ /* 0x000fe4000f8e023e */
[----:B------:R-:W-:-:S04]  /*12a0*/  UIADD3 UR4, UPT, UPT, -UR6, URZ, URZ ;  /* 0x000000ff06047290 */ /* 0x000fc8000fffe1ff */
[----:B------:R-:W-:-:S06]  /*12b0*/  UIMAD UR4, UR7, UR4, UR11 ;  /* 0x00000004070472a4 */ /* 0x000fcc000f8e020b */
[----:B------:R-:W-:Y:S01]  /*12c0*/  IMAD.U32 R82, RZ, RZ, UR4 ;  /* 0x00000004ff527e24 */ /* 0x000fe2000f8e00ff */
[----:B-12---:R-:W-:Y:S06]  /*12d0*/  BRA.U UP5, `(.L_x_18) ;  /* 0x0000000105687547 */ /* 0x006fec000b800000 */
[----:B------:R-:W-:Y:S01]  /*12e0*/  R2UR UR4, R82 ;  /* 0x00000000520472ca */ /* 0x000fe200000e0000 */
[----:B------:R-:W-:-:S12]  /*12f0*/  ULOP3.LUT UR5, UR63, 0x4, URZ, 0x3c, !UPT ;  /* 0x000000043f057892 */ /* 0x000fd8000f8e3cff */
[----:B------:R-:W-:Y:S02]  /*1300*/  UISETP.NE.AND UP0, UPT, UR4, URZ, UPT ;  /* 0x000000ff0400728c */ /* 0x000fe4000bf05270 */
[----:B------:R-:W-:Y:S02]  /*1310*/  ULOP3.LUT UR4, UR63, 0x2, URZ, 0x3c, !UPT ;  /* 0x000000023f047892 */ /* 0x000fe4000f8e3cff */
[----:B------:R-:W-:-:S04]  /*1320*/  UISETP.GT.U32.AND UP2, UPT, UR63, 0x1, UP0 ;  /* 0x000000013f00788c */ /* 0x000fc80008744070 */
[----:B------:R-:W-:Y:S02]  /*1330*/  USEL UR8, URZ, 0x1, UP2 ;  /* 0x00000001ff087887 */ /* 0x000fe40009000000 */
[----:B------:R-:W-:Y:S02]  /*1340*/  USEL UR7, URZ, 0x2, UP2 ;  /* 0x00000002ff077887 */ /* 0x000fe40009000000 */
[----:B------:R-:W-:Y:S02]  /*1350*/  UISETP.GT.U32.AND UP2, UPT, UR4, 0x1, UP0 ;  /* 0x000000010400788c */ /* 0x000fe40008744070 */
[----:B------:R-:W-:Y:S02]  /*1360*/  ULOP3.LUT UR4, UR63, 0x6, URZ, 0x3c, !UPT ;  /* 0x000000063f047892 */ /* 0x000fe4000f8e3cff */
[----:B------:R-:W-:Y:S02]  /*1370*/  USEL UR6, URZ, 0x4, UP2 ;  /* 0x00000004ff067887 */ /* 0x000fe40009000000 */
[----:B------:R-:W-:-:S02]  /*1380*/  USEL UR9, URZ, 0x8, UP2 ;  /* 0x00000008ff097887 */ /* 0x000fc40009000000 */
[----:B------:R-:W-:Y:S02]  /*1390*/  UISETP.GT.U32.AND UP2, UPT, UR5, 0x1, UP0 ;  /* 0x000000010500788c */ /* 0x000fe40008744070 */
[----:B------:R-:W-:Y:S02]  /*13a0*/  UISETP.GT.U32.AND UP0, UPT, UR4, 0x1, UP0 ;  /* 0x000000010400788c */ /* 0x000fe40008704070 */
[----:B------:R-:W-:Y:S02]  /*13b0*/  USEL UR4, URZ, 0x10, UP2 ;  /* 0x00000010ff047887 */ /* 0x000fe40009000000 */
[----:B------:R-:W-:Y:S02]  /*13c0*/  UIADD3 UR5, UPT, UPT, UR6, UR7, UR8 ;  /* 0x0000000706057290 */ /* 0x000fe4000fffe008 */
[----:B------:R-:W-:Y:S02]  /*13d0*/  USEL UR7, URZ, 0x40, UP0 ;  /* 0x00000040ff077887 */ /* 0x000fe40008000000 */
[----:B------:R-:W-:-:S02]  /*13e0*/  USEL UR8, URZ, 0x20, UP2 ;  /* 0x00000020ff087887 */ /* 0x000fc40009000000 */
[----:B------:R-:W-:Y:S02]  /*13f0*/  UIADD3 UR5, UPT, UPT, UR4, UR5, UR9 ;  /* 0x0000000504057290 */ /* 0x000fe4000fffe009 */
[----:B------:R-:W-:Y:S02]  /*1400*/  ULOP3.LUT UR4, UR63, 0xfffffffe, URZ, 0xc0, !UPT ;  /* 0xfffffffe3f047892 */ /* 0x000fe4000f8ec0ff */
[----:B------:R-:W-:Y:S02]  /*1410*/  USEL UR6, URZ, 0x80, UP0 ;  /* 0x00000080ff067887 */ /* 0x000fe40008000000 */
[----:B------:R-:W-:-:S03]  /*1420*/  UIADD3 UR5, UPT, UPT, UR7, UR5, UR8 ;  /* 0x0000000507057290 */ /* 0x000fc6000fffe008 */
[----:B------:R-:W-:Y:S01]  /*1430*/  UMOV UR7, 0x3 ;  /* 0x0000000300077882 */ /* 0x000fe20000000000 */
[----:B------:R-:W-:Y:S02]  /*1440*/  UIADD3 UR5, UPT, UPT, UR5, UR6, URZ ;  /* 0x0000000605057290 */ /* 0x000fe4000fffe0ff */
[----:B------:R-:W-:-:S04]  /*1450*/  USHF.L.U32 UR4, UR7, UR4, URZ ;  /* 0x0000000407047299 */ /* 0x000fc800080006ff */
[----:B------:R-:W-:Y:S02]  /*1460*/  MOV R3, UR5 ;  /* 0x0000000500037c02 */ /* 0x000fe40008000f00 */
[----:B------:R-:W-:-:S07]  /*1470*/  IMAD.U32 R2, RZ, RZ, UR4 ;  /* 0x00000004ff027e24 */ /* 0x000fce000f8e00ff */
.L_x_18:
[----:B------:R-:W1:Y:S01]  /*1480*/  S2UR UR44, SR_CTAID.Z ;  /* 0x00000000002c79c3 */ /* 0x000e620000002700 */
[----:B------:R-:W-:Y:S01]  /*1490*/  UISETP.GE.AND UP0, UPT, UR22, 0x1, UPT ;  /* 0x000000011600788c */ /* 0x000fe2000bf06270 */
[----:B------:R-:W-:-:S08]  /*14a0*/  UMOV UR25, 0x55 ;  /* 0x0000005500197882 */ /* 0x000fd00000000000 */
[----:B------:R-:W-:Y:S05]  /*14b0*/  BRA.U !UP0, `(.L_x_19) ;  /* 0x0000000108d07547 */ /* 0x000fea000b800000 */
[----:B------:R-:W2:Y:S01]  /*14c0*/  LDCU.128 UR12, c[0x0][0xf10] ;  /* 0x0001e200ff0c77ac */ /* 0x000ea20008000c00 */
[----:B------:R-:W3:Y:S01]  /*14d0*/  LDCU UR6, c[0x0][0x370] ;  /* 0x00006e00ff0677ac */ /* 0x000ee20008000800 */
[----:B------:R-:W4:Y:S01]  /*14e0*/  LDCU UR7, c[0x0][0x374] ;  /* 0x00006e80ff0777ac */ /* 0x000f220008000800 */
[----:B------:R-:W1:Y:S01]  /*14f0*/  LDCU UR23, c[0x0][0xf0c] ;  /* 0x0001e180ff1777ac */ /* 0x000e620008000800 */
[----:B------:R-:W1:Y:S01]  /*1500*/  LDCU UR10, c[0x0][0xf20] ;  /* 0x0001e400ff0a77ac */ /* 0x000e620008000800 */
[----:B------:R-:W1:Y:S01]  /*1510*/  LDCU.64 UR8, c[0x0][0xf28] ;  /* 0x0001e500ff0877ac */ /* 0x000e620008000a00 */
[----:B--2---:R-:W-:Y:S02]  /*1520*/  UISETP.NE.AND UP3, UPT, UR14, 0x1, UPT ;  /* 0x000000010e00788c */ /* 0x004fe4000bf65270 */
[----:B----4-:R-:W-:Y:S02]  /*1530*/  UIMAD.WIDE.U32 UR16, UR7, UR15, URZ ;  /* 0x0000000f071072a5 */ /* 0x010fe4000f8e00ff */
[----:B---3--:R-:W-:-:S02]  /*1540*/  UIMAD.WIDE.U32 UR18, UR6, UR12, URZ ;  /* 0x0000000c061272a5 */ /* 0x008fc4000f8e00ff */
[----:B-1----:R-:W-:Y:S02]  /*1550*/  UISETP.NE.AND UP0, UPT, UR23, 0x1, UPT ;  /* 0x000000011700788c */ /* 0x002fe4000bf05270 */
[----:B------:R-:W-:Y:S01]  /*1560*/  UIMAD.WIDE.U32 UR4, UR20, UR12, URZ ;  /* 0x0000000c140472a5 */ /* 0x000fe2000f8e00ff */
[----:B------:R-:W-:Y:S02]  /*1570*/  UMOV UR16, UR17 ;  /* 0x0000001100107c82 */ /* 0x000fe40008000000 */
[----:B------:R-:W-:Y:S01]  /*1580*/  UMOV UR18, UR19 ;  /* 0x0000001300127c82 */ /* 0x000fe20008000000 */
[----:B------:R-:W-:Y:S02]  /*1590*/  @UP3 USHF.R.U32.HI UR7, URZ, UR10, UR16 ;  /* 0x0000000aff073299 */ /* 0x000fe40008011610 */
[----:B------:R-:W-:Y:S02]  /*15a0*/  UISETP.NE.AND UP2, UPT, UR22, 0x1, UPT ;  /* 0x000000011600788c */ /* 0x000fe4000bf45270 */
[----:B------:R-:W-:-:S02]  /*15b0*/  USHF.R.U32.HI UR5, URZ, UR13, UR5 ;  /* 0x0000000dff057299 */ /* 0x000fc40008011605 */
[----:B------:R-:W-:Y:S02]  /*15c0*/  @UP0 USHF.R.U32.HI UR6, URZ, UR13, UR18 ;  /* 0x0000000dff060299 */ /* 0x000fe40008011612 */
[----:B------:R-:W-:Y:S02]  /*15d0*/  UIMAD.WIDE.U32 UR16, UR11, UR15, URZ ;  /* 0x0000000f0b1072a5 */ /* 0x000fe4000f8e00ff */
[----:B------:R-:W-:Y:S02]  /*15e0*/  UIMAD.WIDE.U32 UR12, UR7, UR8, URZ ;  /* 0x00000008070c72a5 */ /* 0x000fe4000f8e00ff */
[----:B------:R-:W-:Y:S02]  /*15f0*/  UIMAD.WIDE.U32 UR18, UR6, UR8, URZ ;  /* 0x00000008061272a5 */ /* 0x000fe4000f8e00ff */
[----:B------:R-:W-:Y:S01]  /*1600*/  USEL UR5, UR20, UR5, !UP0 ;  /* 0x0000000514057287 */ /* 0x000fe2000c000000 */
[----:B------:R-:W-:Y:S02]  /*1610*/  UMOV UR4, UR17 ;  /* 0x0000001100047c82 */ /* 0x000fe40008000000 */
[----:B------:R-:W-:Y:S01]  /*1620*/  UMOV UR12, UR13 ;  /* 0x0000000d000c7c82 */ /* 0x000fe20008000000 */
[----:B------:R-:W-:-:S02]  /*1630*/  USHF.R.U32.HI UR4, URZ, UR10, UR4 ;  /* 0x0000000aff047299 */ /* 0x000fc40008011604 */
[----:B------:R-:W-:Y:S01]  /*1640*/  @UP2 USHF.R.U32.HI UR7, URZ, UR9, UR12 ;  /* 0x00000009ff072299 */ /* 0x000fe2000801160c */
[----:B------:R-:W-:Y:S01]  /*1650*/  UMOV UR18, UR19 ;  /* 0x0000001300127c82 */ /* 0x000fe20008000000 */
[----:B------:R-:W-:Y:S02]  /*1660*/  USEL UR4, UR11, UR4, !UP3 ;  /* 0x000000040b047287 */ /* 0x000fe4000d800000 */
[----:B------:R-:W-:Y:S02]  /*1670*/  @UP2 USHF.R.U32.HI UR6, URZ, UR9, UR18 ;  /* 0x00000009ff062299 */ /* 0x000fe40008011612 */
[----:B------:R-:W-:Y:S02]  /*1680*/  UIMAD UR7, UR7, UR22, URZ ;  /* 0x00000016070772a4 */ /* 0x000fe4000f8e02ff */
[----:B------:R-:W-:Y:S02]  /*1690*/  UIMAD UR10, UR6, UR22, URZ ;  /* 0x00000016060a72a4 */ /* 0x000fe4000f8e02ff */
[----:B------:R-:W-:-:S02]  /*16a0*/  UISETP.GE.AND UP0, UPT, UR4, UR7, UPT ;  /* 0x000000070400728c */ /* 0x000fc4000bf06270 */
[----:B------:R-:W-:Y:S02]  /*16b0*/  UIMAD.WIDE.U32 UR12, UR4, UR8, URZ ;  /* 0x00000008040c72a5 */ /* 0x000fe4000f8e00ff */
[----:B------:R-:W-:Y:S02]  /*16c0*/  UISETP.GE.OR UP0, UPT, UR5, UR10, UP0 ;  /* 0x0000000a0500728c */ /* 0x000fe40008706670 */
[----:B------:R-:W-:Y:S02]  /*16d0*/  UIMAD.WIDE.U32 UR16, UR5, UR8, URZ ;  /* 0x00000008051072a5 */ /* 0x000fe4000f8e00ff */
[----:B------:R-:W-:Y:S01]  /*16e0*/  UIADD3 UR7, UPT, UPT, -UR4, URZ, URZ ;  /* 0x000000ff04077290 */ /* 0x000fe2000fffe1ff */
[----:B------:R-:W-:Y:S01]  /*16f0*/  UMOV UR8, UR13 ;  /* 0x0000000d00087c82 */ /* 0x000fe20008000000 */
[----:B------:R-:W-:Y:S02]  /*1700*/  UIADD3 UR10, UPT, UPT, -UR5, URZ, URZ ;  /* 0x000000ff050a7290 */ /* 0x000fe4000fffe1ff */
[----:B------:R-:W-:-:S02]  /*1710*/  USHF.R.U32.HI UR8, URZ, UR9, UR8 ;  /* 0x00000009ff087299 */ /* 0x000fc40008011608 */
[----:B------:R-:W-:Y:S02]  /*1720*/  UIMAD UR11, UR14, UR7, UR11 ;  /* 0x000000070e0b72a4 */ /* 0x000fe4000f8e020b */
[----:B------:R-:W-:Y:S01]  /*1730*/  USEL UR8, UR4, UR8, !UP2 ;  /* 0x0000000804087287 */ /* 0x000fe2000d000000 */
[----:B------:R-:W-:Y:S01]  /*1740*/  @!UP0 UMOV UR7, UR17 ;  /* 0x0000001100078c82 */ /* 0x000fe20008000000 */
[----:B------:R-:W-:Y:S02]  /*1750*/  UIMAD UR20, UR23, UR10, UR20 ;  /* 0x0000000a171472a4 */ /* 0x000fe4000f8e0214 */
[----:B------:R-:W-:Y:S02]  /*1760*/  @!UP0 USHF.R.U32.HI UR7, URZ, UR9, UR7 ;  /* 0x00000009ff078299 */ /* 0x000fe40008011607 */
[----:B------:R-:W-:Y:S02]  /*1770*/  UIADD3 UR9, UPT, UPT, -UR8, URZ, URZ ;  /* 0x000000ff08097290 */ /* 0x000fe4000fffe1ff */
[----:B------:R-:W-:-:S02]  /*1780*/  @!UP0 USEL UR7, UR5, UR7, !UP2 ;  /* 0x0000000705078287 */ /* 0x000fc4000d000000 */
[----:B------:R-:W-:Y:S02]  /*1790*/  UIMAD UR9, UR22, UR9, UR4 ;  /* 0x00000009160972a4 */ /* 0x000fe4000f8e0204 */
[----:B------:R-:W-:Y:S02]  /*17a0*/  @!UP0 UIADD3 UR8, UPT, UPT, UR8, -UR7, URZ ;  /* 0x8000000708088290 */ /* 0x000fe4000fffe0ff */
[----:B------:R-:W-:Y:S02]  /*17b0*/  @!UP0 UIMAD UR6, UR9, UR6, UR7 ;  /* 0x00000006090682a4 */ /* 0x000fe4000f8e0207 */
[----:B------:R-:W-:-:S04]  /*17c0*/  @!UP0 UIMAD UR4, UR8, UR22, UR5 ;  /* 0x00000016080482a4 */ /* 0x000fc8000f8e0205 */
[----:B------:R-:W-:Y:S01]  /*17d0*/  UIMAD UR11, UR4, UR14, UR11 ;  /* 0x0000000e040b72a4 */ /* 0x000fe2000f8e020b */
[----:B------:R-:W-:Y:S02]  /*17e0*/  @!UP0 UMOV UR5, UR6 ;  /* 0x0000000600058c82 */ /* 0x000fe40008000000 */
[----:B------:R-:W-:-:S12]  /*17f0*/  UIMAD UR20, UR5, UR23, UR20 ;  /* 0x00000017051472a4 */ /* 0x000fd8000f8e0214 */
.L_x_19:
[----:B------:R-:W-:Y:S02]  /*1800*/  UISETP.NE.AND UP2, UPT, UR24, 0x1, UPT ;  /* 0x000000011800788c */ /* 0x000fe4000bf45270 */
[----:B------:R-:W-:Y:S02]  /*1810*/  ULOP3.LUT UR45, UR45, 0x1c0, URZ, 0xc0, !UPT ;  /* 0x000001c02d2d7892 */ /* 0x000fe4000f8ec0ff */
[----:B------:R-:W-:Y:S02]  /*1820*/  ULOP3.LUT UR37, UR37, 0xffff, URZ, 0xc0, !UPT ;  /* 0x0000ffff25257892 */ /* 0x000fe4000f8ec0ff */
[----:B------:R-:W-:Y:S02]  /*1830*/  UISETP.NE.AND UP0, UPT, UR21, 0x2, UPT ;  /* 0x000000021500788c */ /* 0x000fe4000bf05270 */
[----:B------:R-:W-:Y:S02]  /*1840*/  ULOP3.LUT UR64, UR62, 0x1, URZ, 0xc0, !UPT ;  /* 0x000000013e407892 */ /* 0x000fe4000f8ec0ff */
[----:B------:R-:W-:-:S02]  /*1850*/  ULOP3.LUT UR59, UR59, 0x3, URZ, 0xc0, !UPT ;  /* 0x000000033b3b7892 */ /* 0x000fc4000f8ec0ff */
[----:B------:R-:W-:Y:S02]  /*1860*/  ULOP3.LUT UR38, UR38, 0xc00, URZ, 0xc0, !UPT ;  /* 0x00000c0026267892 */ /* 0x000fe4000f8ec0ff */
[----:B------:R-:W-:Y:S02]  /*1870*/  USHF.R.U32.HI UR10, URZ, 0x1, UR45 ;  /* 0x00000001ff0a7899 */ /* 0x000fe4000801162d */
[----:B------:R-:W-:Y:S01]  /*1880*/  USHF.L.U32 UR37, UR25, UR37, URZ ;  /* 0x0000002519257299 */ /* 0x000fe200080006ff */
[----:B------:R-:W-:Y:S11]  /*1890*/  BRA.U UP2, `(.L_x_20) ;  /* 0x0000000102407547 */ /* 0x000ff6000b800000 */
[----:B------:R-:W2:Y:S01]  /*18a0*/  LDCU.128 UR12, c[0x0][0xf10] ;  /* 0x0001e200ff0c77ac */ /* 0x000ea20008000c00 */
[----:B------:R-:W3:Y:S01]  /*18b0*/  LDCU UR8, c[0x0][0xf0c] ;  /* 0x0001e180ff0877ac */ /* 0x000ee20008000800 */
[----:B------:R-:W4:Y:S01]  /*18c0*/  LDCU UR9, c[0x0][0xf20] ;  /* 0x0001e400ff0977ac */ /* 0x000f220008000800 */
[----:B--2---:R-:W-:Y:S02]  /*18d0*/  UIMAD.WIDE.U32 UR4, UR20, UR12, URZ ;  /* 0x0000000c140472a5 */ /* 0x004fe4000f8e00ff */
[----:B------:R-:W-:Y:S02]  /*18e0*/  UIMAD.WIDE.U32 UR6, UR11, UR15, URZ ;  /* 0x0000000f0b0672a5 */ /* 0x000fe4000f8e00ff */
[----:B---3--:R-:W-:Y:S02]  /*18f0*/  UISETP.NE.AND UP2, UPT, UR8, 0x1, UPT ;  /* 0x000000010800788c */ /* 0x008fe4000bf45270 */
[----:B------:R-:W-:-:S03]  /*1900*/  USHF.R.U32.HI UR5, URZ, UR13, UR5 ;  /* 0x0000000dff057299 */ /* 0x000fc60008011605 */
[----:B------:R-:W-:Y:S01]  /*1910*/  UMOV UR4, UR7 ;  /* 0x0000000700047c82 */ /* 0x000fe20008000000 */
[----:B------:R-:W-:Y:S02]  /*1920*/  USEL UR5, UR20, UR5, !UP2 ;  /* 0x0000000514057287 */ /* 0x000fe4000d000000 */
[----:B------:R-:W-:Y:S02]  /*1930*/  UISETP.NE.AND UP2, UPT, UR14, 0x1, UPT ;  /* 0x000000010e00788c */ /* 0x000fe4000bf45270 */
[----:B----4-:R-:W-:-:S04]  /*1940*/  USHF.R.U32.HI UR4, URZ, UR9, UR4 ;  /* 0x00000009ff047299 */ /* 0x010fc80008011604 */
[----:B------:R-:W-:-:S04]  /*1950*/  USEL UR4, UR11, UR4, !UP2 ;  /* 0x000000040b047287 */ /* 0x000fc8000d000000 */
[----:B------:R-:W-:Y:S02]  /*1960*/  UIADD3 UR6, UPT, UPT, UR5, -UR4, URZ ;  /* 0x8000000405067290 */ /* 0x000fe4000fffe0ff */
[----:B------:R-:W-:Y:S02]  /*1970*/  UIADD3 UR4, UPT, UPT, -UR5, UR4, URZ ;  /* 0x0000000405047290 */ /* 0x000fe4000fffe1ff */
[----:B------:R-:W-:Y:S02]  /*1980*/  UIMAD UR11, UR6, UR14, UR11 ;  /* 0x0000000e060b72a4 */ /* 0x000fe4000f8e020b */
[----:B------:R-:W-:-:S12]  /*1990*/  UIMAD UR20, UR4, UR8, UR20 ;  /* 0x00000008041472a4 */ /* 0x000fd8000f8e0214 */
.L_x_20:
[----:B------:R-:W-:Y:S05]  /*19a0*/  BRA.U !UP6, `(.L_x_21) ;  /* 0x000000010e0c7547 */ /* 0x000fea000b800000 */
[----:B------:R-:W-:Y:S01]  /*19b0*/  UCGABAR_WAIT ;  /* 0x0000000000007dc7 */ /* 0x000fe20008000000 */
[----:B------:R-:W-:Y:S01]  /*19c0*/  CCTL.IVALL ;  /* 0x00000000ff00798f */ /* 0x000fe20002000000 */
[----:B------:R-:W-:Y:S05]  /*19d0*/  BRA `(.L_x_22) ;  /* 0x0000000000047947 */ /* 0x000fea0003800000 */
.L_x_21:
[----:B------:R-:W-:Y:S06]  /*19e0*/  BAR.SYNC.DEFER_BLOCKING 0x0 ;  /* 0x0000000000007b1d */ /* 0x000fec0000010000 */
.L_x_22:
[----:B------:R-:W-:Y:S05]  /*19f0*/  BRA.U UP0, `(.L_x_23) ;  /* 0x0000001d00047547 */ /* 0x000fea000b800000 */
[----:B------:R-:W2:Y:S01]  /*1a00*/  LDCU UR6, c[0x0][0x38c] ;  /* 0x00007180ff0677ac */ /* 0x000ea20008000800 */
[----:B------:R-:W-:Y:S01]  /*1a10*/  PLOP3.LUT P2, PT, PT, PT, UP4, 0x80, 0x8 ;  /* 0x000000000008781c */ /* 0x000fe20003f4f048 */
[----:B------:R-:W-:Y:S01]  /*1a20*/  IMAD.MOV.U32 R12, RZ, RZ, 0x1 ;  /* 0x00000001ff0c7424 */ /* 0x000fe200078e00ff */
[----:B------:R-:W-:Y:S02]  /*1a30*/  ISETP.NE.AND P3, PT, R0, RZ, P4 ;  /* 0x000000ff0000720c */ /* 0x000fe40002765270 */
[----:B------:R-:W-:Y:S02]  /*1a40*/  CS2R R10, SRZ ;  /* 0x00000000000a7805 */ /* 0x000fe4000001ff00 */
[----:B------:R-:W-:Y:S01]  /*1a50*/  PLOP3.LUT P2, PT, P2, PT, PT, 0x8, 0x80 ;  /* 0x000000000080781c */ /* 0x000fe2000174e170 */
[----:B------:R-:W-:Y:S01]  /*1a60*/  IMAD.MOV.U32 R9, RZ, RZ, RZ ;  /* 0x000000ffff097224 */ /* 0x000fe200078e00ff */
[----:B------:R-:W3:Y:S01]  /*1a70*/  LDCU UR55, c[0x0][0x370] ;  /* 0x00006e00ff3777ac */ /* 0x000ee20008000800 */
[----:B------:R-:W-:Y:S01]  /*1a80*/  IMAD.MOV.U32 R8, RZ, RZ, 0x1 ;  /* 0x00000001ff087424 */ /* 0x000fe200078e00ff */
[----:B------:R-:W4:Y:S01]  /*1a90*/  LDCU.64 UR30, c[0x0][0x348] ;  /* 0x00006900ff1e77ac */ /* 0x000f220008000a00 */
[----:B------:R-:W-:Y:S01]  /*1aa0*/  ULEA UR59, UR64, UR59, 0x2 ;  /* 0x0000003b403b7291 */ /* 0x000fe2000f8e10ff */
[----:B------:R-:W1:Y:S01]  /*1ab0*/  LDCU UR54, c[0x0][0x374] ;  /* 0x00006e80ff3677ac */ /* 0x000e620008000800 */
[----:B--2---:R-:W-:-:S02]  /*1ac0*/  UIADD3 UR5, UPT, UPT, UR6, 0x7f, URZ ;  /* 0x0000007f06057890 */ /* 0x004fc4000fffe0ff */
[----:B------:R-:W-:Y:S02]  /*1ad0*/  UIADD3 UR61, UPT, UPT, UR6, 0xfe, URZ ;  /* 0x000000fe063d7890 */ /* 0x000fe4000fffe0ff */
[----:B------:R-:W-:Y:S01]  /*1ae0*/  USHF.R.S32.HI UR4, URZ, 0x1f, UR5 ;  /* 0x0000001fff047899 */ /* 0x000fe20008011405 */
[----:B------:R-:W-:-:S03]  /*1af0*/  UMOV UR14, URZ ;  /* 0x000000ff000e7c82 */ /* 0x000fc60008000000 */
[----:B------:R-:W-:Y:S02]  /*1b00*/  ULEA.HI UR4, UR4, UR5, URZ, 0x7 ;  /* 0x0000000504047291 */ /* 0x000fe4000f8f38ff */
[----:B------:R-:W-:Y:S02]  /*1b10*/  UIADD3 UR5, UPT, UPT, UR6, -0x1, URZ ;  /* 0xffffffff06057890 */ /* 0x000fe4000fffe0ff */
[----:B------:R-:W-:Y:S02]  /*1b20*/  USHF.R.S32.HI UR57, URZ, 0x7, UR4 ;  /* 0x00000007ff397899 */ /* 0x000fe40008011404 */
[----:B------:R-:W-:Y:S02]  /*1b30*/  UISETP.GE.U32.AND UP1, UPT, UR5, -0xff, UPT ;  /* 0xffffff010500788c */ /* 0x000fe4000bf26070 */
[----:B------:R-:W-:-:S04]  /*1b40*/  UISETP.LT.U32.AND UP0, UPT, UR57, 0xe, UPT ;  /* 0x0000000e3900788c */ /* 0x000fc8000bf01070 */
[----:B------:R-:W-:Y:S02]  /*1b50*/  USEL UR56, UR57, 0xe, UP0 ;  /* 0x0000000e39387887 */ /* 0x000fe40008000000 */
[----:B------:R-:W-:Y:S02]  /*1b60*/  UISETP.NE.AND UP0, UPT, UR21, URZ, UPT ;  /* 0x000000ff1500728c */ /* 0x000fe4000bf05270 */
[----:B------:R-:W-:Y:S02]  /*1b70*/  UIADD3 UR4, UPT, UPT, UR56, -0x1, URZ ;  /* 0xffffffff38047890 */ /* 0x000fe4000fffe0ff */
[----:B------:R-:W-:Y:S02]  /*1b80*/  @UP1 UIADD3 UR4, UPT, UPT, UR56, URZ, URZ ;  /* 0x000000ff38041290 */ /* 0x000fe4000fffe0ff */
[----:B------:R-:W-:Y:S02]  /*1b90*/  USEL UR46, UR47, 0x2, UP0 ;  /* 0x000000022f2e7887 */ /* 0x000fe40008000000 */
[----:B------:R-:W-:-:S02]  /*1ba0*/  UIADD3 UR60, UPT, UPT, UR57, -UR56, URZ ;  /* 0x80000038393c7290 */ /* 0x000fc4000fffe0ff */
[----:B------:R-:W-:Y:S02]  /*1bb0*/  UIADD3 UR47, UPT, UPT, UR4, 0x1, URZ ;  /* 0x00000001042f7890 */ /* 0x000fe4000fffe0ff */
[----:B-1-34-:R-:W-:-:S12]  /*1bc0*/  UIADD3 UR58, UPT, UPT, -UR4, URZ, URZ ;  /* 0x000000ff043a7290 */ /* 0x01afd8000fffe1ff */
.L_x_47:
[----:B------:R-:W-:Y:S01]  /*1bd0*/  UISETP.NE.AND UP0, UPT, UR53, URZ, UPT ;  /* 0x000000ff3500728c */ /* 0x000fe2000bf05270 */
[----:B-1----:R-:W1:Y:S08]  /*1be0*/  S2UR UR53, SR_CgaCtaId ;  /* 0x00000000003579c3 */ /* 0x002e700000008800 */
[----:B---3--:R-:W-:Y:S05]  /*1bf0*/  BRA.U UP0, `(.L_x_24) ;  /* 0x0000000100347547 */ /* 0x008fea000b800000 */
[----:B------:R-:W2:Y:S01]  /*1c00*/  S2R R0, SR_CgaCtaId ;  /* 0x0000000000007919 */ /* 0x000ea20000008800 */
[----:B------:R-:W-:Y:S02]  /*1c10*/  MOV R3, 0x400 ;  /* 0x0000040000037802 */ /* 0x000fe40000000f00 */
[----:B------:R-:W-:Y:S02]  /*1c20*/  SHF.L.U32 R2, R8, 0x1f, RZ ;  /* 0x0000001f08027819 */ /* 0x000fe400000006ff */
[----:B--2---:R-:W-:-:S05]  /*1c30*/  LEA R0, R0, R3, 0x18 ;  /* 0x0000000300007211 */ /* 0x004fca00078ec0ff */
[----:B------:R-:W-:-:S04]  /*1c40*/  IMAD R3, R9, 0x8, R0 ;  /* 0x0000000809037824 */ /* 0x000fc800078e0200 */
[----:B------:R-:W2:Y:S02]  /*1c50*/  SYNCS.PHASECHK.TRANS64.TRYWAIT P0, [R3+URZ+0x180], R2 ;  /* 0x00018002030075a7 */ /* 0x000ea400080011ff */
[----:B--2---:R-:W-:Y:S05]  /*1c60*/  @!P0 BRA `(.L_x_25) ;  /* 0x00000088004c8947 */ /* 0x004fea0003800000 */
.L_x_162:
[----:B------:R-:W-:Y:S01]  /*1c70*/  VIADD R9, R9, 0x1 ;  /* 0x0000000109097836 */ /* 0x000fe20000000000 */
[----:B------:R2:W-:Y:S04]  /*1c80*/  SYNCS.ARRIVE.TRANS64.A1T0 RZ, [R3+URZ+0x170], RZ ;  /* 0x000170ff03ff79a7 */ /* 0x0005e800081000ff */
[----:B------:R-:W-:-:S04]  /*1c90*/  ISETP.NE.AND P0, PT, R9, 0x2, PT ;  /* 0x000000020900780c */ /* 0x000fc80003f05270 */
[----:B------:R-:W-:Y:S02]  /*1ca0*/  SEL R9, R9, RZ, P0 ;  /* 0x000000ff09097207 */ /* 0x000fe40000000000 */
[----:B--2---:R-:W-:-:S04]  /*1cb0*/  SEL R3, RZ, 0x1, P0 ;  /* 0x00000001ff037807 */ /* 0x004fc80000000000 */
[----:B------:R-:W-:Y:S02]  /*1cc0*/  LOP3.LUT R8, R8, R3, RZ, 0x3c, !PT ;  /* 0x0000000308087212 */ /* 0x000fe400078e3cff */
.L_x_24:
[----:B------:R-:W-:Y:S01]  /*1cd0*/  UMOV UR5, 0x400 ;  /* 0x0000040000057882 */ /* 0x000fe20000000000 */
[----:B------:R-:W-:Y:S01]  /*1ce0*/  SHF.L.U32 R0, R12, 0x1f, RZ ;  /* 0x0000001f0c007819 */ /* 0x000fe200000006ff */
[----:B-1----:R-:W-:Y:S02]  /*1cf0*/  ULEA UR5, UR53, UR5, 0x18 ;  /* 0x0000000535057291 */ /* 0x002fe4000f8ec0ff */
[----:B------:R-:W-:Y:S02]  /*1d00*/  UISETP.GE.U32.AND UP0, UPT, UR61, 0xff, UPT ;  /* 0x000000ff3d00788c */ /* 0x000fe4000bf06070 */
[----:B------:R-:W-:Y:S02]  /*1d10*/  ULEA UR4, UR14, UR5, 0x3 ;  /* 0x000000050e047291 */ /* 0x000fe4000f8e18ff */
[----:B------:R-:W-:-:S04]  /*1d20*/  ULEA UR35, UR11, UR59, 0x3 ;  /* 0x0000003b0b237291 */ /* 0x000fc8000f8e18ff */
[----:B------:R-:W-:-:S03]  /*1d30*/  USHF.L.U32 UR35, UR35, 0x4, URZ ;  /* 0x0000000423237899 */ /* 0x000fc600080006ff */
[----:B------:R1:W2:Y:S01]  /*1d40*/  SYNCS.PHASECHK.TRANS64.TRYWAIT P1, [UR4+0x70], R0 ;  /* 0x00007000ff0075a7 */ /* 0x0002a20008021104 */
[----:B------:R-:W-:-:S03]  /*1d50*/  ULEA.HI UR4, UR20, UR20, URZ, 0x1 ;  /* 0x0000001414047291 */ /* 0x000fc6000f8f08ff */
[----:B------:R-:W-:Y:S01]  /*1d60*/  UMOV UR20, URZ ;  /* 0x000000ff00147c82 */ /* 0x000fe20008000000 */
[----:B------:R-:W-:Y:S02]  /*1d70*/  USHF.L.U32 UR6, UR4, 0x7, URZ ;  /* 0x0000000704067899 */ /* 0x000fe400080006ff */
[----:B------:R-:W-:Y:S02]  /*1d80*/  ULOP3.LUT UR27, UR4, 0xfffffffe, URZ, 0xc0, !UPT ;  /* 0xfffffffe041b7892 */ /* 0x000fe4000f8ec0ff */
[----:B------:R-:W-:Y:S02]  /*1d90*/  ULOP3.LUT UR6, UR6, 0xffffff00, URZ, 0xc0, !UPT ;  /* 0xffffff0006067892 */ /* 0x000fe4000f8ec0ff */
[----:B------:R-:W-:Y:S02]  /*1da0*/  ULOP3.LUT UR27, UR27, 0x1, UR62, 0xf8, !UPT ;  /* 0x000000011b1b7892 */ /* 0x000fe4000f8ef83e */
[----:B------:R-:W-:Y:S01]  /*1db0*/  ULEA UR43, UR64, UR6, 0x7 ;  /* 0x00000006402b7291 */ /* 0x000fe2000f8e38ff */
[----:B------:R-:W-:Y:S11]  /*1dc0*/  BRA.U !UP0, `(.L_x_26) ;  /* 0x0000000508247547 */ /* 0x000ff6000b800000 */
[----:B------:R-:W-:Y:S01]  /*1dd0*/  UMOV UR15, UR58 ;  /* 0x0000003a000f7c82 */ /* 0x000fe20008000000 */
[----:B------:R-:W-:Y:S01]  /*1de0*/  UMOV UR4, UR14 ;  /* 0x0000000e00047c82 */ /* 0x000fe20008000000 */
[----:B------:R-:W-:Y:S01]  /*1df0*/  UMOV UR28, 0xffffffff ;  /* 0xffffffff001c7882 */ /* 0x000fe20000000000 */
[----:B------:R-:W-:-:S05]  /*1e00*/  UMOV UR42, URZ ;  /* 0x000000ff002a7c82 */ /* 0x000fca0008000000 */
.L_x_34:
[----:B------:R-:W-:Y:S01]  /*1e10*/  ULEA UR6, UR4, UR5, 0x3 ;  /* 0x0000000504067291 */ /* 0x000fe2000f8e18ff */
[----:B--2---:R-:W-:Y:S01]  /*1e20*/  @P4 MOV R2, 0x6800 ;  /* 0x0000680000024802 */ /* 0x004fe20000000f00 */
[----:B--23--:R-:W-:Y:S10]  /*1e30*/  @P1 BRA `(.L_x_27) ;  /* 0x00000000000c1947 */ /* 0x00cff40003800000 */
[----:B------:R-:W-:-:S04]  /*1e40*/  SHF.L.U32 R3, R12, 0x1f, RZ ;  /* 0x0000001f0c037819 */ /* 0x000fc800000006ff */
[----:B------:R-:W2:Y:S02]  /*1e50*/  SYNCS.PHASECHK.TRANS64.TRYWAIT P0, [UR6+0x70], R3 ;  /* 0x00007003ff0075a7 */ /* 0x000ea40008001106 */
[----:B--2---:R-:W-:Y:S05]  /*1e60*/  @!P0 BRA `(.L_x_28) ;  /* 0x0000008400e08947 */ /* 0x004fea0003800000 */
.L_x_27:
[----:B------:R2:W-:Y:S01]  /*1e70*/  @P4 SYNCS.ARRIVE.TRANS64 RZ, [UR6], R2 ;  /* 0x00000002ffff49a7 */ /* 0x0005e20008000006 */
[----:B------:R-:W-:Y:S02]  /*1e80*/  ULOP3.LUT UR7, UR46, 0x2, URZ, 0xfc, !UPT ;  /* 0x000000022e077892 */ /* 0x000fe4000f8efcff */
[----:B------:R-:W-:Y:S02]  /*1e90*/  UIADD3 UR15, UPT, UPT, UR15, 0x1, URZ ;  /* 0x000000010f0f7890 */ /* 0x000fe4000fffe0ff */
[----:B------:R-:W-:Y:S02]  /*1ea0*/  UISETP.NE.AND UP0, UPT, UR7, 0x2, UPT ;  /* 0x000000020700788c */ /* 0x000fe4000bf05270 */
[----:B------:R-:W-:Y:S02]  /*1eb0*/  UIADD3 UR28, UPT, UPT, UR28, 0x1, URZ ;  /* 0x000000011c1c7890 */ /* 0x000fe4000fffe0ff */
[----:B------:R-:W-:-:S05]  /*1ec0*/  UISETP.NE.AND UP4, UPT, UR15, 0x1, UPT ;  /* 0x000000010f00788c */ /* 0x000fca000bf85270 */
[----:B------:R-:W-:Y:S05]  /*1ed0*/  BRA.U UP0, `(.L_x_29) ;  /* 0x0000000100047547 */ /* 0x000fea000b800000 */
[----:B------:R-:W-:Y:S05]  /*1ee0*/  BPT.TRAP 0x1 ;  /* 0x000000040000795c */ /* 0x000fea0000300000 */
.L_x_29:
[----:B------:R-:W-:Y:S04]  /*1ef0*/  BSSY.RECONVERGENT B0, `(.L_x_30) ;  /* 0x0000003000007945 */ /* 0x000fe80003800200 */
[----:B------:R-:W-:Y:S05]  /*1f00*/  @!P3 BRA `(.L_x_31) ;  /* 0x000000000004b947 */ /* 0x000fea0003800000 */
[----:B------:R-:W-:Y:S05]  /*1f10*/  BPT.TRAP 0x1 ;  /* 0x000000040000795c */ /* 0x000fea0000300000 */
.L_x_31:
[----:B------:R-:W-:Y:S05]  /*1f20*/  BSYNC.RECONVERGENT B0 ;  /* 0x0000000000007941 */ /* 0x000fea0003800200 */
.L_x_30:
[----:B------:R-:W-:Y:S01]  /*1f30*/  UIADD3 UR7, UPT, UPT, UR4, 0x1, URZ ;  /* 0x0000000104077890 */ /* 0x000fe2000fffe0ff */
[----:B------:R-:W-:Y:S01]  /*1f40*/  BSSY.RECONVERGENT B0, `(.L_x_32) ;  /* 0x000002d000007945 */ /* 0x000fe20003800200 */
[----:B------:R-:W-:Y:S02]  /*1f50*/  ELECT P0, URZ, PT ;  /* 0x0000000000ff782f */ /* 0x000fe40003800000 */
[----:B------:R-:W-:-:S04]  /*1f60*/  UISETP.NE.AND UP0, UPT, UR7, 0xe, UPT ;  /* 0x0000000e0700788c */ /* 0x000fc8000bf05270 */
[----:B------:R-:W-:Y:S02]  /*1f70*/  USEL UR8, URZ, 0x1, UP0 ;  /* 0x00000001ff087887 */ /* 0x000fe40008000000 */
[----:B------:R-:W-:-:S04]  /*1f80*/  USEL UR14, UR7, URZ, UP0 ;  /* 0x000000ff070e7287 */ /* 0x000fc80008000000 */
[----:B------:R-:W-:Y:S01]  /*1f90*/  ULEA UR7, UR14, UR5, 0x3 ;  /* 0x000000050e077291 */ /* 0x000fe2000f8e18ff */
[----:B------:R-:W-:-:S04]  /*1fa0*/  LOP3.LUT R12, R12, UR8, RZ, 0x3c, !PT ;  /* 0x000000080c0c7c12 */ /* 0x000fc8000f8e3cff */
[----:B-1----:R-:W-:-:S04]  /*1fb0*/  SHF.L.U32 R0, R12, 0x1f, RZ ;  /* 0x0000001f0c007819 */ /* 0x002fc800000006ff */
[----:B------:R1:W3:Y:S01]  /*1fc0*/  SYNCS.PHASECHK.TRANS64.TRYWAIT P1, [UR7+0x70], R0 ;  /* 0x00007000ff0075a7 */ /* 0x0002e20008021107 */
[----:B------:R-:W-:Y:S05]  /*1fd0*/  @!P0 BRA `(.L_x_33) ;  /* 0x00000000008c8947 */ /* 0x000fea0003800000 */
[----:B------:R-:W-:Y:S02]  /*1fe0*/  USHF.L.U32 UR24, UR4, 0x9, URZ ;  /* 0x0000000904187899 */ /* 0x000fe400080006ff */
[----:B------:R-:W-:Y:S02]  /*1ff0*/  ULEA UR40, UR4, UR5, 0xd ;  /* 0x0000000504287291 */ /* 0x000fe4000f8e68ff */
[----:B------:R-:W-:Y:S02]  /*2000*/  UIADD3 UR22, UP3, UPT, UR30, 0x80, URZ ;  /* 0x000000801e167890 */ /* 0x000fe4000ff7e0ff */
[----:B------:R-:W-:Y:S02]  /*2010*/  ULEA UR32, UR4, UR38, 0xc ;  /* 0x0000002604207291 */ /* 0x000fe4000f8e60ff */
[----:B------:R-:W-:Y:S02]  /*2020*/  UIADD3 UR20, UP2, UPT, UR30, 0x180, URZ ;  /* 0x000001801e147890 */ /* 0x000fe4000ff5e0ff */
[----:B------:R-:W-:-:S02]  /*2030*/  UIADD3 UR18, UP1, UPT, UR30, 0x280, URZ ;  /* 0x000002801e127890 */ /* 0x000fc4000ff3e0ff */
[----:B------:R-:W-:Y:S02]  /*2040*/  UIADD3 UR16, UP0, UPT, UR30, 0x380, URZ ;  /* 0x000003801e107890 */ /* 0x000fe4000ff1e0ff */
[----:B------:R-:W-:Y:S02]  /*2050*/  ULOP3.LUT UR8, UR24, UR45, URZ, 0xfc, !UPT ;  /* 0x0000002d18087292 */ /* 0x000fe4000f8efcff */
[----:B------:R-:W-:Y:S02]  /*2060*/  ULOP3.LUT UR41, UR6, 0xfefffff8, URZ, 0xc0, !UPT ;  /* 0xfefffff806297892 */ /* 0x000fe4000f8ec0ff */
[----:B------:R-:W-:Y:S02]  /*2070*/  UIADD3.X UR23, UPT, UPT, URZ, UR31, URZ, UP3, !UPT ;  /* 0x0000001fff177290 */ /* 0x000fe40009ffe4ff */
[----:B------:R-:W-:Y:S02]  /*2080*/  UIADD3 UR40, UPT, UPT, UR40, 0x8400, URZ ;  /* 0x0000840028287890 */ /* 0x000fe4000fffe0ff */
[----:B------:R-:W-:-:S02]  /*2090*/  UIADD3.X UR21, UPT, UPT, URZ, UR31, URZ, UP2, !UPT ;  /* 0x0000001fff157290 */ /* 0x000fc400097fe4ff */
[----:B------:R-:W-:Y:S02]  /*20a0*/  UIADD3 UR32, UPT, UPT, UR5, 0x24400, UR32 ;  /* 0x0002440005207890 */ /* 0x000fe4000fffe020 */
[----:B------:R-:W-:Y:S02]  /*20b0*/  UPRMT UR7, URZ, 0x5410, UR37 ;  /* 0x00005410ff077896 */ /* 0x000fe40008000025 */
[----:B------:R-:W-:Y:S02]  /*20c0*/  UIADD3.X UR19, UPT, UPT, URZ, UR31, URZ, UP1, !UPT ;  /* 0x0000001fff137290 */ /* 0x000fe40008ffe4ff */
[----:B------:R-:W-:Y:S02]  /*20d0*/  UIADD3 UR24, UPT, UPT, UR5, 0x32400, UR24 ;  /* 0x0003240005187890 */ /* 0x000fe4000fffe018 */
[----:B------:R-:W-:Y:S02]  /*20e0*/  UIADD3.X UR17, UPT, UPT, URZ, UR31, URZ, UP0, !UPT ;  /* 0x0000001fff117290 */ /* 0x000fe400087fe4ff */
[----:B------:R-:W-:Y:S01]  /*20f0*/  UIADD3 UR8, UPT, UPT, UR5, 0x34000, UR8 ;  /* 0x0003400005087890 */ /* 0x000fe2000fffe008 */
[----:B------:R-:W-:Y:S01]  /*2100*/  UMOV UR48, 0x0 ;  /* 0x0000000000307882 */ /* 0x000fe20000000000 */
[----:B------:R-:W-:Y:S01]  /*2110*/  UMOV UR49, 0x10000000 ;  /* 0x1000000000317882 */ /* 0x000fe20000000000 */
[----:B------:R-:W-:Y:S01]  /*2120*/  UMOV UR34, UR42 ;  /* 0x0000002a00227c82 */ /* 0x000fe20008000000 */
[----:B------:R-:W-:Y:S01]  /*2130*/  UMOV UR36, UR44 ;  /* 0x0000002c00247c82 */ /* 0x000fe20008000000 */
[----:B------:R-:W-:Y:S01]  /*2140*/  UMOV UR33, UR41 ;  /* 0x0000002900217c82 */ /* 0x000fe20008000000 */
[----:B------:R-:W-:Y:S01]  /*2150*/  UMOV UR26, URZ ;  /* 0x000000ff001a7c82 */ /* 0x000fe20008000000 */
[----:B------:R-:W-:Y:S01]  /*2160*/  UMOV UR29, UR44 ;  /* 0x0000002c001d7c82 */ /* 0x000fe20008000000 */
[----:B------:R-:W-:Y:S01]  /*2170*/  UMOV UR25, UR41 ;  /* 0x0000002900197c82 */ /* 0x000fe20008000000 */
[----:B------:R4:W-:Y:S01]  /*2180*/  UTMALDG.3D.2CTA [UR40], [UR22], desc[UR48] ;  /* 0x00003028160075b4 */ /* 0x0009e20008211000 */
[----:B------:R-:W-:Y:S01]  /*2190*/  UMOV UR52, 0xff0000 ;  /* 0x00ff000000347882 */ /* 0x000fe20000000000 */
[----:B------:R-:W-:Y:S01]  /*21a0*/  UMOV UR12, UR28 ;  /* 0x0000001c000c7c82 */ /* 0x000fe20008000000 */
[----:B------:R-:W-:Y:S01]  /*21b0*/  UMOV UR13, UR44 ;  /* 0x0000002c000d7c82 */ /* 0x000fe20008000000 */
[----:B------:R-:W-:Y:S01]  /*21c0*/  UMOV UR9, UR41 ;  /* 0x0000002900097c82 */ /* 0x000fe20008000000 */
[----:B------:R4:W-:Y:S01]  /*21d0*/  UTMALDG.3D.MULTICAST.2CTA [UR32], [UR20], UR7, desc[UR48] ;  /* 0x00003020140073b4 */ /* 0x0009e20008211807 */
[----:B------:R4:W-:Y:S01]  /*21e0*/  UTMALDG.4D.2CTA [UR24], [UR18], desc[UR48] ;  /* 0x00003018120075b4 */ /* 0x0009e20008219000 */
[----:B------:R4:W-:Y:S02]  /*21f0*/  UTMALDG.4D.MULTICAST.2CTA [UR8], [UR16], UR52, desc[UR48] ;  /* 0x00003008100073b4 */ /* 0x0009e40008219834 */
[----:B----4-:R-:W-:Y:S01]  /*2200*/  NOP ;  /* 0x0000000000007918 */ /* 0x010fe20000000000 */
.L_x_33:
[----:B------:R-:W-:Y:S05]  /*2210*/  BSYNC.RECONVERGENT B0 ;  /* 0x0000000000007941 */ /* 0x000fea0003800200 */
.L_x_32:
[----:B------:R-:W-:Y:S01]  /*2220*/  UIADD3 UR42, UPT, UPT, UR42, 0x80, URZ ;  /* 0x000000802a2a7890 */ /* 0x000fe2000fffe0ff */
[----:B------:R-:W-:Y:S01]  /*2230*/  UMOV UR4, UR14 ;  /* 0x0000000e00047c82 */ /* 0x000fe20008000000 */
[----:B------:R-:W-:Y:S01]  /*2240*/  UMOV UR20, UR47 ;  /* 0x0000002f00147c82 */ /* 0x000fe20008000000 */
[----:B------:R-:W-:Y:S09]  /*2250*/  BRA.U UP4, `(.L_x_34) ;  /* 0xfffffff904ec7547 */ /* 0x000ff2000b83ffff */
.L_x_26:
[----:B------:R-:W-:Y:S01]  /*2260*/  ULEA UR4, UR14, UR5, 0x3 ;  /* 0x000000050e047291 */ /* 0x000fe2000f8e18ff */
[----:B-1----:R-:W-:Y:S01]  /*2270*/  SHF.L.U32 R0, R12, 0x1f, RZ ;  /* 0x0000001f0c007819 */ /* 0x002fe200000006ff */
[----:B------:R-:W-:Y:S01]  /*2280*/  @!P2 SYNCS.ARRIVE.TRANS64.A1T0 RZ, [UR5+0x128], RZ ;  /* 0x000128ffffffa9a7 */ /* 0x000fe20008100005 */
[----:B------:R-:W-:-:S06]  /*2290*/  UISETP.GT.AND UP0, UPT, UR57, UR56, UPT ;  /* 0x000000383900728c */ /* 0x000fcc000bf04270 */
[----:B--23--:R1:W2:Y:S03]  /*22a0*/  SYNCS.PHASECHK.TRANS64.TRYWAIT P1, [UR4+0x70], R0 ;  /* 0x00007000ff0075a7 */ /* 0x00c2a60008021104 */
[----:B------:R-:W-:Y:S05]  /*22b0*/  BRA.U !UP0, `(.L_x_35) ;  /* 0x0000000508187547 */ /* 0x000fea000b800000 */
[----:B------:R-:W-:Y:S01]  /*22c0*/  UIADD3 UR15, UPT, UPT, UR60, UR20, URZ ;  /* 0x000000143c0f7290 */ /* 0x000fe2000fffe0ff */
[----:B------:R-:W-:-:S11]  /*22d0*/  UMOV UR6, UR14 ;  /* 0x0000000e00067c82 */ /* 0x000fd60008000000 */
.L_x_43:
[----:B------:R-:W-:Y:S01]  /*22e0*/  ULEA UR7, UR6, UR5, 0x3 ;  /* 0x0000000506077291 */ /* 0x000fe2000f8e18ff */
[----:B--2---:R-:W-:Y:S01]  /*22f0*/  @P4 MOV R2, 0x6800 ;  /* 0x0000680000024802 */ /* 0x004fe20000000f00 */
[----:B--23--:R-:W-:Y:S10]  /*2300*/  @P1 BRA `(.L_x_36) ;  /* 0x00000000000c1947 */ /* 0x00cff40003800000 */
[----:B------:R-:W-:-:S04]  /*2310*/  SHF.L.U32 R3, R12, 0x1f, RZ ;  /* 0x0000001f0c037819 */ /* 0x000fc800000006ff */
[----:B------:R-:W2:Y:S02]  /*2320*/  SYNCS.PHASECHK.TRANS64.TRYWAIT P0, [UR7+0x70], R3 ;  /* 0x00007003ff0075a7 */ /* 0x000ea40008001107 */
[----:B--2---:R-:W-:Y:S05]  /*2330*/  @!P0 BRA `(.L_x_37) ;  /* 0x0000008000c48947 */ /* 0x004fea0003800000 */
.L_x_36:
[----:B------:R2:W-:Y:S01]  /*2340*/  @P4 SYNCS.ARRIVE.TRANS64 RZ, [UR7], R2 ;  /* 0x00000002ffff49a7 */ /* 0x0005e20008000007 */
[----:B------:R-:W-:-:S04]  /*2350*/  ULOP3.LUT UR4, UR46, 0x2, URZ, 0xfc, !UPT ;  /* 0x000000022e047892 */ /* 0x000fc8000f8efcff */
[----:B------:R-:W-:-:S09]  /*2360*/  UISETP.NE.AND UP0, UPT, UR4, 0x2, UPT ;  /* 0x000000020400788c */ /* 0x000fd2000bf05270 */
[----:B------:R-:W-:Y:S05]  /*2370*/  BRA.U UP0, `(.L_x_38) ;  /* 0x0000000100047547 */ /* 0x000fea000b800000 */
[----:B------:R-:W-:Y:S05]  /*2380*/  BPT.TRAP 0x1 ;  /* 0x000000040000795c */ /* 0x000fea0000300000 */
.L_x_38:
[----:B------:R-:W-:Y:S04]  /*2390*/  BSSY.RECONVERGENT B0, `(.L_x_39) ;  /* 0x0000003000007945 */ /* 0x000fe80003800200 */
[----:B------:R-:W-:Y:S05]  /*23a0*/  @!P3 BRA `(.L_x_40) ;  /* 0x000000000004b947 */ /* 0x000fea0003800000 */
[----:B------:R-:W-:Y:S05]  /*23b0*/  BPT.TRAP 0x1 ;  /* 0x000000040000795c */ /* 0x000fea0000300000 */
.L_x_40:
[----:B------:R-:W-:Y:S05]  /*23c0*/  BSYNC.RECONVERGENT B0 ;  /* 0x0000000000007941 */ /* 0x000fea0003800200 */
.L_x_39:
        /* <DEDUP_REMOVED lines=11> */
[----:B------:R-:W-:Y:S02]  /*2480*/  ULEA UR40, UR6, UR5, 0xd ;  /* 0x0000000506287291 */ /* 0x000fe4000f8e68ff */
[----:B------:R-:W-:Y:S02]  /*2490*/  UIADD3 UR22, UP3, UPT, UR30, 0x80, URZ ;  /* 0x000000801e167890 */ /* 0x000fe4000ff7e0ff */
[----:B------:R-:W-:Y:S02]  /*24a0*/  USHF.L.U32 UR16, UR6, 0x9, URZ ;  /* 0x0000000906107899 */ /* 0x000fe400080006ff */
[----:B------:R-:W-:Y:S02]  /*24b0*/  ULEA UR32, UR6, UR38, 0xc ;  /* 0x0000002606207291 */ /* 0x000fe4000f8e60ff */
[----:B------:R-:W-:Y:S02]  /*24c0*/  UIADD3 UR12, UP2, UPT, UR30, 0x180, URZ ;  /* 0x000001801e0c7890 */ /* 0x000fe4000ff5e0ff */
[----:B------:R-:W-:-:S02]  /*24d0*/  UIADD3 UR28, UP1, UPT, UR30, 0x280, URZ ;  /* 0x000002801e1c7890 */ /* 0x000fc4000ff3e0ff */
[----:B------:R-:W-:Y:S02]  /*24e0*/  UIADD3 UR24, UP0, UPT, UR30, 0x380, URZ ;  /* 0x000003801e187890 */ /* 0x000fe4000ff1e0ff */
[----:B------:R-:W-:Y:S02]  /*24f0*/  USHF.L.U32 UR42, UR20, 0x7, URZ ;  /* 0x00000007142a7899 */ /* 0x000fe400080006ff */
[----:B------:R-:W-:Y:S02]  /*2500*/  ULOP3.LUT UR41, UR7, 0xfefffff8, URZ, 0xc0, !UPT ;  /* 0xfefffff807297892 */ /* 0x000fe4000f8ec0ff */
[----:B------:R-:W-:Y:S02]  /*2510*/  UIADD3.X UR23, UPT, UPT, URZ, UR31, URZ, UP3, !UPT ;  /* 0x0000001fff177290 */ /* 0x000fe40009ffe4ff */
[----:B------:R-:W-:Y:S02]  /*2520*/  ULOP3.LUT UR8, UR16, UR45, URZ, 0xfc, !UPT ;  /* 0x0000002d10087292 */ /* 0x000fe4000f8efcff */
[----:B------:R-:W-:-:S02]  /*2530*/  UIADD3 UR40, UPT, UPT, UR40, 0x8400, URZ ;  /* 0x0000840028287890 */ /* 0x000fc4000fffe0ff */
[----:B------:R-:W-:Y:S02]  /*2540*/  UIADD3.X UR13, UPT, UPT, URZ, UR31, URZ, UP2, !UPT ;  /* 0x0000001fff0d7290 */ /* 0x000fe400097fe4ff */
[----:B------:R-:W-:Y:S02]  /*2550*/  UIADD3 UR32, UPT, UPT, UR5, 0x24400, UR32 ;  /* 0x0002440005207890 */ /* 0x000fe4000fffe020 */
[----:B------:R-:W-:Y:S02]  /*2560*/  UPRMT UR4, URZ, 0x5410, UR37 ;  /* 0x00005410ff047896 */ /* 0x000fe40008000025 */
[----:B------:R-:W-:Y:S02]  /*2570*/  UIADD3.X UR29, UPT, UPT, URZ, UR31, URZ, UP1, !UPT ;  /* 0x0000001fff1d7290 */ /* 0x000fe40008ffe4ff */
[----:B------:R-:W-:Y:S02]  /*2580*/  UIADD3 UR16, UPT, UPT, UR5, 0x32400, UR16 ;  /* 0x0003240005107890 */ /* 0x000fe4000fffe010 */
[----:B------:R-:W-:-:S02]  /*2590*/  UIADD3 UR8, UPT, UPT, UR5, 0x34000, UR8 ;  /* 0x0003400005087890 */ /* 0x000fc4000fffe008 */
[----:B------:R-:W-:Y:S01]  /*25a0*/  UIADD3.X UR25, UPT, UPT, URZ, UR31, URZ, UP0, !UPT ;  /* 0x0000001fff197290 */ /* 0x000fe200087fe4ff */
[----:B------:R-:W-:Y:S01]  /*25b0*/  UMOV UR48, 0x0 ;  /* 0x0000000000307882 */ /* 0x000fe20000000000 */
[----:B------:R-:W-:Y:S01]  /*25c0*/  UMOV UR49, 0x10000000 ;  /* 0x1000000000317882 */ /* 0x000fe20000000000 */
[----:B------:R-:W-:Y:S01]  /*25d0*/  UMOV UR36, UR44 ;  /* 0x0000002c00247c82 */ /* 0x000fe20008000000 */
[----:B------:R-:W-:Y:S01]  /*25e0*/  UMOV UR33, UR41 ;  /* 0x0000002900217c82 */ /* 0x000fe20008000000 */
[----:B------:R-:W-:Y:S01]  /*25f0*/  UMOV UR34, UR42 ;  /* 0x0000002a00227c82 */ /* 0x000fe20008000000 */
[----:B------:R-:W-:Y:S01]  /*2600*/  UTMALDG.3D.2CTA [UR40], [UR22], desc[UR48] ;  /* 0x00003028160075b4 */ /* 0x000fe20008211000 */
[----:B------:R-:W-:Y:S01]  /*2610*/  UMOV UR18, URZ ;  /* 0x000000ff00127c82 */ /* 0x000fe20008000000 */
[----:B------:R-:W-:Y:S01]  /*2620*/  UMOV UR19, UR27 ;  /* 0x0000001b00137c82 */ /* 0x000fe20008000000 */
[----:B------:R-:W-:Y:S01]  /*2630*/  UMOV UR21, UR44 ;  /* 0x0000002c00157c82 */ /* 0x000fe20008000000 */
[----:B------:R-:W-:Y:S01]  /*2640*/  UMOV UR17, UR41 ;  /* 0x0000002900117c82 */ /* 0x000fe20008000000 */
[----:B------:R-:W-:Y:S01]  /*2650*/  UMOV UR26, 0xff0000 ;  /* 0x00ff0000001a7882 */ /* 0x000fe20000000000 */
[----:B------:R-:W-:Y:S01]  /*2660*/  UMOV UR9, UR41 ;  /* 0x0000002900097c82 */ /* 0x000fe20008000000 */
[----:B------:R4:W-:Y:S01]  /*2670*/  UTMALDG.3D.MULTICAST.2CTA [UR32], [UR12], UR4, desc[UR48] ;  /* 0x000030200c0073b4 */ /* 0x0009e20008211804 */
[----:B------:R1:W-:Y:S01]  /*2680*/  UTMALDG.4D.2CTA [UR16], [UR28], desc[UR48] ;  /* 0x000030101c0075b4 */ /* 0x0003e20008219000 */
[----:B----4-:R-:W-:Y:S01]  /*2690*/  UMOV UR12, UR20 ;  /* 0x00000014000c7c82 */ /* 0x010fe20008000000 */
[----:B------:R-:W-:-:S02]  /*26a0*/  UMOV UR13, UR44 ;  /* 0x0000002c000d7c82 */ /* 0x000fc40008000000 */
[----:B------:R1:W-:Y:S02]  /*26b0*/  UTMALDG.4D.MULTICAST.2CTA [UR8], [UR24], UR26, desc[UR48] ;  /* 0x00003008180073b4 */ /* 0x0003e4000821981a */
[----:B-1----:R-:W-:Y:S01]  /*26c0*/  NOP ;  /* 0x0000000000007918 */ /* 0x002fe20000000000 */
.L_x_42:
[----:B------:R-:W-:Y:S05]  /*26d0*/  BSYNC.RECONVERGENT B0 ;  /* 0x0000000000007941 */ /* 0x000fea0003800200 */
.L_x_41:
[----:B------:R-:W-:Y:S01]  /*26e0*/  UIADD3 UR20, UPT, UPT, UR20, 0x1, URZ ;  /* 0x0000000114147890 */ /* 0x000fe2000fffe0ff */
[----:B------:R-:W-:-:S03]  /*26f0*/  UMOV UR6, UR14 ;  /* 0x0000000e00067c82 */ /* 0x000fc60008000000 */
[----:B------:R-:W-:-:S09]  /*2700*/  UISETP.NE.AND UP0, UPT, UR20, UR15, UPT ;  /* 0x0000000f1400728c */ /* 0x000fd2000bf05270 */
[----:B------:R-:W-:Y:S05]  /*2710*/  BRA.U UP0, `(.L_x_43) ;  /* 0xfffffff900f07547 */ /* 0x000fea000b83ffff */
.L_x_35:
[C---:B------:R-:W-:Y:S01]  /*2720*/  LEA R3, R11.reuse, UR5, 0x3 ;  /* 0x000000050b037c11 */ /* 0x040fe2000f8e18ff */
[----:B------:R-:W-:Y:S01]  /*2730*/  NOP ;  /* 0x0000000000007918 */ /* 0x000fe20000000000 */
[----:B-1----:R-:W-:Y:S02]  /*2740*/  SHF.L.U32 R0, R10, 0x1f, RZ ;  /* 0x0000001f0a007819 */ /* 0x002fe400000006ff */
[----:B------:R-:W-:Y:S02]  /*2750*/  LEA R5, R11, UR5, 0x4 ;  /* 0x000000050b057c11 */ /* 0x000fe4000f8e20ff */
[----:B------:R-:W1:Y:S02]  /*2760*/  SYNCS.PHASECHK.TRANS64.TRYWAIT P0, [R3+URZ+0x130], R0 ;  /* 0x00013000030075a7 */ /* 0x000e6400080011ff */
[----:B-1----:R-:W-:Y:S05]  /*2770*/  @!P0 BRA `(.L_x_44) ;  /* 0x0000007c00cc8947 */ /* 0x002fea0003800000 */
.L_x_165:
[----:B------:R-:W4:Y:S01]  /*2780*/  LDS.128 R4, [R5+0x1a0] ;  /* 0x0001a00005047984 */ /* 0x000f220000000c00 */
[----:B------:R-:W-:Y:S01]  /*2790*/  UISETP.GE.AND UP0, UPT, UR39, 0x1, UPT ;  /* 0x000000012700788c */ /* 0x000fe2000bf06270 */
[----:B------:R-:W-:Y:S01]  /*27a0*/  @!PT LDS RZ, [RZ] ;  /* 0x00000000fffff984 */ /* 0x000fe20000000800 */
[----:B------:R-:W-:Y:S01]  /*27b0*/  @!PT LDS RZ, [RZ] ;  /* 0x00000000fffff984 */ /* 0x000fe20000000800 */
[----:B------:R-:W-:Y:S01]  /*27c0*/  @!PT LDS RZ, [RZ] ;  /* 0x00000000fffff984 */ /* 0x000fe20000000800 */
[----:B------:R-:W-:Y:S01]  /*27d0*/  @!PT LDS RZ, [RZ] ;  /* 0x00000000fffff984 */ /* 0x000fe20000000800 */
[----:B------:R1:W-:Y:S06]  /*27e0*/  MEMBAR.ALL.CTA ;  /* 0x0000000000007992 */ /* 0x0003ec0000008000 */
[----:B-1----:R-:W1:Y:S01]  /*27f0*/  FENCE.VIEW.ASYNC.S ;  /* 0x00000000000073c6 */ /* 0x002e620000000000 */
[----:B----4-:R-:W-:-:S13]  /*2800*/  LOP3.LUT P0, RZ, R6, 0x1, RZ, 0xc0, !PT ;  /* 0x0000000106ff7812 */ /* 0x010fda000780c0ff */
[----:B-1----:R-:W-:Y:S01]  /*2810*/  VOTEU.ANY UP1, P0 ;  /* 0x0000000000ff7886 */ /* 0x002fe20000020100 */
[----:B------:R-:W-:-:S13]  /*2820*/  PLOP3.LUT P0, PT, PT, PT, UP1, 0x80, 0x8 ;  /* 0x000000000008781c */ /* 0x000fda0003f0f018 */
[----:B------:R-:W-:Y:S02]  /*2830*/  @P0 LOP3.LUT R0, R5, 0xffff, RZ, 0xc0, !PT ;  /* 0x0000ffff05000812 */ /* 0x000fe400078ec0ff */
[----:B--2---:R-:W-:Y:S02]  /*2840*/  @P0 MOV R2, R4 ;  /* 0x0000000400020202 */ /* 0x004fe40000000f00 */
[----:B------:R-:W-:Y:S01]  /*2850*/  @P0 R2UR UR6, R0 ;  /* 0x00000000000602ca */ /* 0x000fe200000e0000 */
[----:B------:R-:W-:Y:S01]  /*2860*/  VIADD R0, R3, 0x140 ;  /* 0x0000014003007836 */ /* 0x000fe20000000000 */
[----:B------:R-:W-:Y:S02]  /*2870*/  @P0 SHF.R.U32.HI R4, RZ, 0x10, R5 ;  /* 0x00000010ff040819 */ /* 0x000fe40000011605 */
[----:B------:R-:W-:Y:S02]  /*2880*/  @P0 R2UR UR7, R2 ;  /* 0x00000000020702ca */ /* 0x000fe400000e0000 */
[----:B------:R-:W-:-:S02]  /*2890*/  PRMT R0, RZ, 0x654, R0 ;  /* 0x00000654ff007816 */ /* 0x000fc40000000000 */
[----:B------:R-:W-:Y:S02]  /*28a0*/  @P0 R2UR UR4, R4 ;  /* 0x00000000040402ca */ /* 0x000fe400000e0000 */
[----:B------:R1:W-:Y:S03]  /*28b0*/  SYNCS.ARRIVE.TRANS64.RED.A1T0 RZ, [R0+URZ], RZ ;  /* 0x000000ff00ff79a7 */ /* 0x0003e600081004ff */
[----:B------:R-:W-:-:S04]  /*28c0*/  @UP1 UMOV UR50, UR6 ;  /* 0x0000000600321c82 */ /* 0x000fc80008000000 */
[----:B------:R-:W-:-:S04]  /*28d0*/  @UP1 UMOV UR51, UR7 ;  /* 0x0000000700331c82 */ /* 0x000fc80008000000 */
[----:B------:R-:W-:Y:S01]  /*28e0*/  @UP1 UMOV UR44, UR4 ;  /* 0x00000004002c1c82 */ /* 0x000fe20008000000 */
[----:B------:R-:W-:Y:S05]  /*28f0*/  BRA.U !UP0, `(.L_x_45) ;  /* 0x0000000108d47547 */ /* 0x000fea000b800000 */
[----:B------:R-:W2:Y:S01]  /*2900*/  LDCU.128 UR16, c[0x0][0xf10] ;  /* 0x0001e200ff1077ac */ /* 0x000ea20008000c00 */
[----:B------:R-:W4:Y:S01]  /*2910*/  LDCU UR11, c[0x0][0xf20] ;  /* 0x0001e400ff0b77ac */ /* 0x000f220008000800 */
[----:B------:R-:W3:Y:S01]  /*2920*/  LDCU UR24, c[0x0][0xf0c] ;  /* 0x0001e180ff1877ac */ /* 0x000ee20008000800 */
[----:B------:R-:W1:Y:S01]  /*2930*/  LDCU.64 UR8, c[0x0][0xf28] ;  /* 0x0001e500ff0877ac */ /* 0x000e620008000a00 */
[----:B------:R-:W-:Y:S02]  /*2940*/  UISETP.NE.AND UP3, UPT, UR39, 0x1, UPT ;  /* 0x000000012700788c */ /* 0x000fe4000bf65270 */
[----:B--2---:R-:W-:Y:S02]  /*2950*/  UIMAD.WIDE.U32 UR12, UR54, UR19, URZ ;  /* 0x00000013360c72a5 */ /* 0x004fe4000f8e00ff */
[----:B------:R-:W-:Y:S02]  /*2960*/  UIMAD.WIDE.U32 UR6, UR55, UR16, URZ ;  /* 0x00000010370672a5 */ /* 0x000fe4000f8e00ff */
[----:B------:R-:W-:-:S02]  /*2970*/  UISETP.NE.AND UP0, UPT, UR18, 0x1, UPT ;  /* 0x000000011200788c */ /* 0x000fc4000bf05270 */
[----:B------:R-:W-:Y:S01]  /*2980*/  UIMAD.WIDE.U32 UR22, UR50, UR19, URZ ;  /* 0x00000013321672a5 */ /* 0x000fe2000f8e00ff */
[----:B------:R-:W-:Y:S02]  /*2990*/  UMOV UR12, UR13 ;  /* 0x0000000d000c7c82 */ /* 0x000fe40008000000 */
[----:B------:R-:W-:Y:S01]  /*29a0*/  UMOV UR6, UR7 ;  /* 0x0000000700067c82 */ /* 0x000fe20008000000 */
[----:B----4-:R-:W-:Y:S02]  /*29b0*/  USHF.R.U32.HI UR12, URZ, UR11, UR12 ;  /* 0x0000000bff0c7299 */ /* 0x010fe4000801160c */
[----:B------:R-:W-:Y:S02]  /*29c0*/  USHF.R.U32.HI UR7, URZ, UR17, UR6 ;  /* 0x00000011ff077299 */ /* 0x000fe40008011606 */
[----:B---3--:R-:W-:Y:S02]  /*29d0*/  UISETP.NE.AND UP2, UPT, UR24, 0x1, UPT ;  /* 0x000000011800788c */ /* 0x008fe4000bf45270 */
[----:B------:R-:W-:-:S02]  /*29e0*/  USEL UR6, UR54, UR12, !UP0 ;  /* 0x0000000c36067287 */ /* 0x000fc4000c000000 */
[----:B------:R-:W-:Y:S02]  /*29f0*/  USEL UR7, UR55, UR7, !UP2 ;  /* 0x0000000737077287 */ /* 0x000fe4000d000000 */
[----:B-1----:R-:W-:Y:S01]  /*2a00*/  UIMAD.WIDE.U32 UR12, UR6, UR8, URZ ;  /* 0x00000008060c72a5 */ /* 0x002fe2000f8e00ff */
[----:B------:R-:W-:Y:S01]  /*2a10*/  UMOV UR4, UR23 ;  /* 0x0000001700047c82 */ /* 0x000fe20008000000 */
[----:B------:R-:W-:Y:S02]  /*2a20*/  UIMAD.WIDE.U32 UR20, UR51, UR16, URZ ;  /* 0x00000010331472a5 */ /* 0x000fe4000f8e00ff */
[----:B------:R-:W-:-:S03]  /*2a30*/  UIMAD.WIDE.U32 UR22, UR7, UR8, URZ ;  /* 0x00000008071672a5 */ /* 0x000fc6000f8e00ff */
[----:B------:R-:W-:Y:S01]  /*2a40*/  UMOV UR12, UR13 ;  /* 0x0000000d000c7c82 */ /* 0x000fe20008000000 */
[----:B------:R-:W-:Y:S02]  /*2a50*/  USHF.R.U32.HI UR4, URZ, UR11, UR4 ;  /* 0x0000000bff047299 */ /* 0x000fe40008011604 */
[----:B------:R-:W-:Y:S01]  /*2a60*/  @UP3 USHF.R.U32.HI UR6, URZ, UR9, UR12 ;  /* 0x00000009ff063299 */ /* 0x000fe2000801160c */
[----:B------:R-:W-:Y:S01]  /*2a70*/  UMOV UR20, UR21 ;  /* 0x0000001500147c82 */ /* 0x000fe20008000000 */
[----:B------:R-:W-:Y:S01]  /*2a80*/  UMOV UR22, UR23 ;  /* 0x0000001700167c82 */ /* 0x000fe20008000000 */
[----:B------:R-:W-:Y:S02]  /*2a90*/  USHF.R.U32.HI UR17, URZ, UR17, UR20 ;  /* 0x00000011ff117299 */ /* 0x000fe40008011614 */
[----:B------:R-:W-:Y:S02]  /*2aa0*/  USEL UR4, UR50, UR4, !UP0 ;  /* 0x0000000432047287 */ /* 0x000fe4000c000000 */
[----:B------:R-:W-:-:S02]  /*2ab0*/  @UP3 USHF.R.U32.HI UR7, URZ, UR9, UR22 ;  /* 0x00000009ff073299 */ /* 0x000fc40008011616 */
[----:B------:R-:W-:Y:S02]  /*2ac0*/  UIMAD UR11, UR39, UR6, URZ ;  /* 0x00000006270b72a4 */ /* 0x000fe4000f8e02ff */
[----:B------:R-:W-:Y:S02]  /*2ad0*/  USEL UR6, UR51, UR17, !UP2 ;  /* 0x0000001133067287 */ /* 0x000fe4000d000000 */
[----:B------:R-:W-:Y:S02]  /*2ae0*/  UIMAD UR12, UR39, UR7, URZ ;  /* 0x00000007270c72a4 */ /* 0x000fe4000f8e02ff */
[----:B------:R-:W-:Y:S02]  /*2af0*/  UISETP.GE.AND UP0, UPT, UR4, UR11, UPT ;  /* 0x0000000b0400728c */ /* 0x000fe4000bf06270 */
[----:B------:R-:W-:Y:S02]  /*2b00*/  UIMAD.WIDE.U32 UR16, UR4, UR8, URZ ;  /* 0x00000008041072a5 */ /* 0x000fe4000f8e00ff */
[----:B------:R-:W-:-:S02]  /*2b10*/  UISETP.GE.OR UP0, UPT, UR6, UR12, UP0 ;  /* 0x0000000c0600728c */ /* 0x000fc40008706670 */
[----:B------:R-:W-:Y:S02]  /*2b20*/  UIMAD.WIDE.U32 UR12, UR6, UR8, URZ ;  /* 0x00000008060c72a5 */ /* 0x000fe4000f8e00ff */
[----:B------:R-:W-:Y:S01]  /*2b30*/  UIADD3 UR15, UPT, UPT, -UR4, URZ, URZ ;  /* 0x000000ff040f7290 */ /* 0x000fe2000fffe1ff */
[----:B------:R-:W-:Y:S01]  /*2b40*/  UMOV UR11, UR17 ;  /* 0x00000011000b7c82 */ /* 0x000fe20008000000 */
[----:B------:R-:W-:Y:S02]  /*2b50*/  UIADD3 UR12, UPT, UPT, -UR6, URZ, URZ ;  /* 0x000000ff060c7290 */ /* 0x000fe4000fffe1ff */
[----:B------:R-:W-:-:S03]  /*2b60*/  USHF.R.U32.HI UR11, URZ, UR9, UR11 ;  /* 0x00000009ff0b7299 */ /* 0x000fc6000801160b */
[----:B------:R-:W-:Y:S01]  /*2b70*/  @!UP0 UMOV UR8, UR13 ;  /* 0x0000000d00088c82 */ /* 0x000fe20008000000 */
[----:B------:R-:W-:Y:S02]  /*2b80*/  UIMAD UR15, UR18, UR15, UR50 ;  /* 0x0000000f120f72a4 */ /* 0x000fe4000f8e0232 */
[----:B------:R-:W-:Y:S02]  /*2b90*/  USEL UR11, UR4, UR11, !UP3 ;  /* 0x0000000b040b7287 */ /* 0x000fe4000d800000 */
[----:B------:R-:W-:Y:S02]  /*2ba0*/  @!UP0 USHF.R.U32.HI UR8, URZ, UR9, UR8 ;  /* 0x00000009ff088299 */ /* 0x000fe40008011608 */
[----:B------:R-:W-:Y:S02]  /*2bb0*/  UIADD3 UR9, UPT, UPT, -UR11, URZ, URZ ;  /* 0x000000ff0b097290 */ /* 0x000fe4000fffe1ff */
[----:B------:R-:W-:Y:S02]  /*2bc0*/  @!UP0 USEL UR8, UR6, UR8, !UP3 ;  /* 0x0000000806088287 */ /* 0x000fe4000d800000 */
[----:B------:R-:W-:-:S02]  /*2bd0*/  UIMAD UR9, UR39, UR9, UR4 ;  /* 0x00000009270972a4 */ /* 0x000fc4000f8e0204 */
[----:B------:R-:W-:Y:S02]  /*2be0*/  @!UP0 UIADD3 UR11, UPT, UPT, UR11, -UR8, URZ ;  /* 0x800000080b0b8290 */ /* 0x000fe4000fffe0ff */
[----:B------:R-:W-:Y:S02]  /*2bf0*/  @!UP0 UIMAD UR8, UR9, UR7, UR8 ;  /* 0x00000007090882a4 */ /* 0x000fe4000f8e0208 */
[----:B------:R-:W-:Y:S02]  /*2c00*/  @!UP0 UIMAD UR4, UR39, UR11, UR6 ;  /* 0x0000000b270482a4 */ /* 0x000fe4000f8e0206 */
[----:B------:R-:W-:Y:S02]  /*2c10*/  UIMAD UR7, UR24, UR12, UR51 ;  /* 0x0000000c180772a4 */ /* 0x000fe4000f8e0233 */
[----:B------:R-:W-:Y:S01]  /*2c20*/  UIMAD UR50, UR4, UR18, UR15 ;  /* 0x00000012043272a4 */ /* 0x000fe2000f8e020f */
[----:B------:R-:W-:Y:S02]  /*2c30*/  @!UP0 UMOV UR6, UR8 ;  /* 0x0000000800068c82 */ /* 0x000fe40008000000 */
[----:B------:R-:W-:-:S12]  /*2c40*/  UIMAD UR51, UR6, UR24, UR7 ;  /* 0x00000018063372a4 */ /* 0x000fd8000f8e0207 */
.L_x_45:
[----:B------:R-:W2:Y:S02]  /*2c50*/  LDCU UR4, c[0x0][0xf30] ;  /* 0x0001e600ff0477ac */ /* 0x000ea40008000800 */
[----:B--2---:R-:W-:-:S09]  /*2c60*/  UISETP.NE.AND UP0, UPT, UR4, 0x1, UPT ;  /* 0x000000010400788c */ /* 0x004fd2000bf05270 */
[----:B------:R-:W-:Y:S05]  /*2c70*/  BRA.U UP0, `(.L_x_46) ;  /* 0x0000000100447547 */ /* 0x000fea000b800000 */
[----:B------:R-:W2:Y:S01]  /*2c80*/  LDCU.128 UR16, c[0x0][0xf10] ;  /* 0x0001e200ff1077ac */ /* 0x000ea20008000c00 */
[----:B------:R-:W4:Y:S01]  /*2c90*/  LDCU UR11, c[0x0][0xf0c] ;  /* 0x0001e180ff0b77ac */ /* 0x000f220008000800 */
[----:B------:R-:W1:Y:S01]  /*2ca0*/  LDCU UR12, c[0x0][0xf20] ;  /* 0x0001e400ff0c77ac */ /* 0x000e620008000800 */
[----:B--2---:R-:W-:Y:S02]  /*2cb0*/  UIMAD.WIDE.U32 UR8, UR51, UR16, URZ ;  /* 0x00000010330872a5 */ /* 0x004fe4000f8e00ff */
[----:B------:R-:W-:Y:S02]  /*2cc0*/  UIMAD.WIDE.U32 UR6, UR50, UR19, URZ ;  /* 0x00000013320672a5 */ /* 0x000fe4000f8e00ff */
[----:B----4-:R-:W-:Y:S02]  /*2cd0*/  UISETP.NE.AND UP2, UPT, UR11, 0x1, UPT ;  /* 0x000000010b00788c */ /* 0x010fe4000bf45270 */
[----:B------:R-:W-:Y:S01]  /*2ce0*/  UISETP.NE.AND UP0, UPT, UR18, 0x1, UPT ;  /* 0x000000011200788c */ /* 0x000fe2000bf05270 */
[----:B------:R-:W-:-:S02]  /*2cf0*/  UMOV UR8, UR9 ;  /* 0x0000000900087c82 */ /* 0x000fc40008000000 */
[----:B------:R-:W-:Y:S01]  /*2d00*/  UMOV UR4, UR7 ;  /* 0x0000000700047c82 */ /* 0x000fe20008000000 */
[----:B------:R-:W-:Y:S02]  /*2d10*/  USHF.R.U32.HI UR17, URZ, UR17, UR8 ;  /* 0x00000011ff117299 */ /* 0x000fe40008011608 */
[----:B-1----:R-:W-:Y:S02]  /*2d20*/  USHF.R.U32.HI UR4, URZ, UR12, UR4 ;  /* 0x0000000cff047299 */ /* 0x002fe40008011604 */
[----:B------:R-:W-:Y:S02]  /*2d30*/  USEL UR6, UR51, UR17, !UP2 ;  /* 0x0000001133067287 */ /* 0x000fe4000d000000 */
[----:B------:R-:W-:-:S04]  /*2d40*/  USEL UR4, UR50, UR4, !UP0 ;  /* 0x0000000432047287 */ /* 0x000fc8000c000000 */
[----:B------:R-:W-:Y:S02]  /*2d50*/  UIADD3 UR7, UPT, UPT, UR6, -UR4, URZ ;  /* 0x8000000406077290 */ /* 0x000fe4000fffe0ff */
[----:B------:R-:W-:Y:S02]  /*2d60*/  UIADD3 UR4, UPT, UPT, -UR6, UR4, URZ ;  /* 0x0000000406047290 */ /* 0x000fe4000fffe1ff */
[----:B------:R-:W-:Y:S02]  /*2d70*/  UIMAD UR50, UR7, UR18, UR50 ;  /* 0x00000012073272a4 */ /* 0x000fe4000f8e0232 */
[----:B------:R-:W-:-:S12]  /*2d80*/  UIMAD UR51, UR4, UR11, UR51 ;  /* 0x0000000b043372a4 */ /* 0x000fd8000f8e0233 */
.L_x_46:
[----:B------:R-:W-:Y:S01]  /*2d90*/  VIADD R11, R11, 0x1 ;  /* 0x000000010b0b7836 */ /* 0x000fe20000000000 */
[----:B------:R-:W-:Y:S01]  /*2da0*/  R2UR UR4, R82 ;  /* 0x00000000520472ca */ /* 0x000fe200000e0000 */
[----:B------:R-:W-:Y:S01]  /*2db0*/  UIADD3 UR20, UPT, UPT, UR51, UR63, URZ ;  /* 0x0000003f33147290 */ /* 0x000fe2000fffe0ff */
[----:B------:R-:W-:Y:S02]  /*2dc0*/  PLOP3.LUT P2, PT, PT, PT, PT, 0x80, 0x8 ;  /* 0x000000000008781c */ /* 0x000fe40003f4f070 */
[----:B------:R-:W-:-:S04]  /*2dd0*/  ISETP.NE.AND P0, PT, R11, 0x2, PT ;  /* 0x000000020b00780c */ /* 0x000fc80003f05270 */
[----:B------:R-:W-:Y:S02]  /*2de0*/  SEL R3, RZ, 0x1, P0 ;  /* 0x00000001ff037807 */ /* 0x000fe40000000000 */
[----:B------:R-:W-:Y:S02]  /*2df0*/  SEL R11, R11, RZ, P0 ;  /* 0x000000ff0b0b7207 */ /* 0x000fe40000000000 */
[----:B------:R-:W-:Y:S01]  /*2e00*/  LOP3.LUT R10, R10, R3, RZ, 0x3c, !PT ;  /* 0x000000030a0a7212 */ /* 0x000fe200078e3cff */
[----:B------:R-:W-:Y:S01]  /*2e10*/  UIADD3 UR11, UPT, UPT, UR50, UR4, URZ ;  /* 0x00000004320b7290 */ /* 0x000fe2000fffe0ff */
[----:B------:R-:W-:Y:S11]  /*2e20*/  BRA.U UP1, `(.L_x_47) ;  /* 0xffffffed01687547 */ /* 0x000ff6000b83ffff */
[----:B------:R-:W-:Y:S01]  /*2e30*/  UIADD3 UR7, UPT, UPT, UR5, 0x70, URZ ;  /* 0x0000007005077890 */ /* 0x000fe2000fffe0ff */
[----:B------:R-:W-:-:S03]  /*2e40*/  SHF.L.U32 R3, R12, 0x1f, RZ ;  /* 0x0000001f0c037819 */ /* 0x000fc600000006ff */
[----:B------:R-:W-:-:S09]  /*2e50*/  ULEA UR4, UR14, UR7, 0x3 ;  /* 0x000000070e047291 */ /* 0x000fd2000f8e18ff */
[----:B------:R-:W2:Y:S02]  /*2e60*/  SYNCS.PHASECHK.TRANS64.TRYWAIT P0, [UR4], R3 ;  /* 0x00000003ff0075a7 */ /* 0x000ea40008001104 */
[----:B--2---:R-:W-:Y:S05]  /*2e70*/  @!P0 BRA `(.L_x_48) ;  /* 0x0000007800208947 */ /* 0x004fea0003800000 */
.L_x_167:
[----:B------:R-:W-:-:S04]  /*2e80*/  UIADD3 UR4, UPT, UPT, UR14, 0x1, URZ ;  /* 0x000000010e047890 */ /* 0x000fc8000fffe0ff */
[----:B------:R-:W-:-:S04]  /*2e90*/  UISETP.NE.AND UP0, UPT, UR4, 0xe, UPT ;  /* 0x0000000e0400788c */ /* 0x000fc8000bf05270 */
[----:B------:R-:W-:Y:S02]  /*2ea0*/  USEL UR6, URZ, 0x1, UP0 ;  /* 0x00000001ff067887 */ /* 0x000fe40008000000 */
[----:B------:R-:W-:-:S04]  /*2eb0*/  USEL UR4, UR4, URZ, UP0 ;  /* 0x000000ff04047287 */ /* 0x000fc80008000000 */
[----:B------:R-:W-:Y:S01]  /*2ec0*/  ULEA UR5, UR4, UR7, 0x3 ;  /* 0x0000000704057291 */ /* 0x000fe2000f8e18ff */
[----:B------:R-:W-:-:S04]  /*2ed0*/  LOP3.LUT R2, R12, UR6, RZ, 0x3c, !PT ;  /* 0x000000060c027c12 */ /* 0x000fc8000f8e3cff */
[----:B-1----:R-:W-:-:S04]  /*2ee0*/  SHF.L.U32 R3, R2, 0x1f, RZ ;  /* 0x0000001f02037819 */ /* 0x002fc800000006ff */
[----:B------:R-:W1:Y:S02]  /*2ef0*/  SYNCS.PHASECHK.TRANS64.TRYWAIT P0, [UR5], R3 ;  /* 0x00000003ff0075a7 */ /* 0x000e640008001105 */
[----:B-1----:R-:W-:Y:S05]  /*2f00*/  @!P0 BRA `(.L_x_49) ;  /* 0x0000007800148947 */ /* 0x002fea0003800000 */
.L_x_169:
        /* <DEDUP_REMOVED lines=9> */
.L_x_171:
        /* <DEDUP_REMOVED lines=9> */
.L_x_173:
        /* <DEDUP_REMOVED lines=9> */
.L_x_175:
        /* <DEDUP_REMOVED lines=9> */
.L_x_177:
        /* <DEDUP_REMOVED lines=9> */
.L_x_179:
        /* <DEDUP_REMOVED lines=9> */
.L_x_181:
        /* <DEDUP_REMOVED lines=9> */
.L_x_183:
        /* <DEDUP_REMOVED lines=9> */
.L_x_185:
        /* <DEDUP_REMOVED lines=9> */
.L_x_187:
        /* <DEDUP_REMOVED lines=9> */
.L_x_189:
        /* <DEDUP_REMOVED lines=9> */
.L_x_191:
[----:B------:R-:W-:-:S04]  /*3540*/  UIADD3 UR4, UPT, UPT, UR4, 0x1, URZ ;  /* 0x0000000104047890 */ /* 0x000fc8000fffe0ff */
[----:B------:R-:W-:-:S04]  /*3550*/  UISETP.NE.AND UP0, UPT, UR4, 0xe, UPT ;  /* 0x0000000e0400788c */ /* 0x000fc8000bf05270 */
[----:B------:R-:W-:Y:S02]  /*3560*/  USEL UR5, URZ, 0x1, UP0 ;  /* 0x00000001ff057887 */ /* 0x000fe40008000000 */
[----:B------:R-:W-:-:S04]  /*3570*/  USEL UR4, UR4, URZ, UP0 ;  /* 0x000000ff04047287 */ /* 0x000fc80008000000 */
[----:B------:R-:W-:Y:S01]  /*3580*/  ULEA UR4, UR4, UR7, 0x3 ;  /* 0x0000000704047291 */ /* 0x000fe2000f8e18ff */
[----:B-1----:R-:W-:-:S04]  /*3590*/  LOP3.LUT R3, R2, UR5, RZ, 0x3c, !PT ;  /* 0x0000000502037c12 */ /* 0x002fc8000f8e3cff */
[----:B------:R-:W-:Y:S01]  /*35a0*/  SHF.L.U32 R3, R3, 0x1f, RZ ;  /* 0x0000001f03037819 */ /* 0x000fe200000006ff */
[----:B------:R-:W-:-:S07]  /*35b0*/  IMAD.U32 R0, RZ, RZ, UR4 ;  /* 0x00000004ff007e24 */ /* 0x000fce000f8e00ff */
.L_x_61:
[----:B-1----:R1:W2:Y:S02]  /*35c0*/  SYNCS.PHASECHK.TRANS64.TRYWAIT P0, [R0+URZ], R3 ;  /* 0x00000003000075a7 */ /* 0x0022a400080011ff */
[----:B--2---:R-:W-:Y:S05]  /*35d0*/  @!P0 NANOSLEEP.SYNCS 0x989680 ;  /* 0x009896800000895d */ /* 0x004fea0003900000 */
[----:B------:R-:W2:Y:S02]  /*35e0*/  @!P0 SYNCS.PHASECHK.TRANS64 P0, [R0+URZ], R3 ;  /* 0x00000003000085a7 */ /* 0x000ea400080010ff */
[----:B--2---:R-:W-:Y:S05]  /*35f0*/  @P0 EXIT ;  /* 0x000000000000094d */ /* 0x004fea0003800000 */
[----:B------:R-:W-:Y:S05]  /*3600*/  BRA `(.L_x_61) ;  /* 0xfffffffc00ec7947 */ /* 0x000fea000383ffff */
.L_x_23:
[----:B------:R-:W-:-:S04]  /*3610*/  UISETP.NE.AND UP0, UPT, UR53, URZ, UPT ;  /* 0x000000ff3500728c */ /* 0x000fc8000bf05270 */
[----:B------:R-:W-:-:S09]  /*3620*/  UISETP.NE.OR UP0, UPT, UR21, 0x1, UP0 ;  /* 0x000000011500788c */ /* 0x000fd20008705670 */
[----:B------:R-:W-:Y:S05]  /*3630*/  BRA.U UP0, `(.L_x_62) ;  /* 0x0000000500487547 */ /* 0x000fea000b800000 */
[----:B------:R-:W-:Y:S01]  /*3640*/  ISETP.GE.U32.AND P2, PT, R0, 0x8, PT ;  /* 0x000000080000780c */ /* 0x000fe20003f46070 */
[----:B------:R-:W-:Y:S01]  /*3650*/  IMAD.MOV.U32 R12, RZ, RZ, 0x1 ;  /* 0x00000001ff0c7424 */ /* 0x000fe200078e00ff */
[----:B------:R-:W-:Y:S02]  /*3660*/  CS2R R10, SRZ ;  /* 0x00000000000a7805 */ /* 0x000fe4000001ff00 */
[----:B------:R-:W-:Y:S01]  /*3670*/  CS2R R8, SRZ ;  /* 0x0000000000087805 */ /* 0x000fe2000001ff00 */
[----:B------:R-:W-:Y:S01]  /*3680*/  UMOV UR6, 0x400 ;  /* 0x0000040000067882 */ /* 0x000fe20000000000 */
[----:B------:R-:W-:Y:S01]  /*3690*/  UMOV UR5, URZ ;  /* 0x000000ff00057c82 */ /* 0x000fe20008000000 */
[----:B------:R-:W-:-:S12]  /*36a0*/  ULEA UR6, UR53, UR6, 0x18 ;  /* 0x0000000635067291 */ /* 0x000fd8000f8ec0ff */
.L_x_66:
[----:B------:R-:W-:Y:S02]  /*36b0*/  LEA R2, R8, UR6, 0x3 ;  /* 0x0000000608027c11 */ /* 0x000fe4000f8e18ff */
[----:B------:R-:W-:-:S03]  /*36c0*/  SHF.L.U32 R5, R9, 0x1f, RZ ;  /* 0x0000001f09057819 */ /* 0x000fc600000006ff */
[----:B------:R-:W-:Y:S01]  /*36d0*/  VIADD R4, R2, 0x180 ;  /* 0x0000018002047836 */ /* 0x000fe20000000000 */
[----:B------:R-:W2:Y:S02]  /*36e0*/  SYNCS.PHASECHK.TRANS64.TRYWAIT P0, [R2+URZ+0x170], R5 ;  /* 0x00017005020075a7 */ /* 0x000ea400080011ff */
[----:B--2---:R-:W-:Y:S05]  /*36f0*/  @!P0 BRA `(.L_x_63) ;  /* 0x0000007400388947 */ /* 0x004fea0003800000 */
.L_x_192:
[----:B------:R-:W-:Y:S01]  /*3700*/  ULEA UR4, UR5, UR6, 0x3 ;  /* 0x0000000605047291 */ /* 0x000fe2000f8e18ff */
[----:B------:R-:W-:Y:S02]  /*3710*/  PRMT R4, RZ, 0x654, R4 ;  /* 0x00000654ff047816 */ /* 0x000fe40000000004 */
[----:B--2---:R-:W-:Y:S01]  /*3720*/  SHF.L.U32 R5, R12, 0x1f, RZ ;  /* 0x0000001f0c057819 */ /* 0x004fe200000006ff */
[----:B------:R-:W-:Y:S01]  /*3730*/  UIADD3 UR7, UPT, UPT, UR4, 0x130, URZ ;  /* 0x0000013004077890 */ /* 0x000fe2000fffe0ff */
[----:B------:R2:W-:Y:S05]  /*3740*/  SYNCS.ARRIVE.TRANS64.RED.A1T0 RZ, [R4+URZ], RZ ;  /* 0x000000ff04ff79a7 */ /* 0x0005ea00081004ff */
[----:B------:R-:W-:Y:S01]  /*3750*/  IMAD.U32 R7, RZ, RZ, UR7 ;  /* 0x00000007ff077e24 */ /* 0x000fe2000f8e00ff */
[----:B------:R-:W3:Y:S04]  /*3760*/  SYNCS.PHASECHK.TRANS64.TRYWAIT P0, [UR4+0x140], R5 ;  /* 0x00014005ff0075a7 */ /* 0x000ee80008001104 */
[----:B------:R-:W-:Y:S01]  /*3770*/  PRMT R6, R0, 0x654, R7 ;  /* 0x0000065400067816 */ /* 0x000fe20000000007 */
[----:B--2---:R-:W-:Y:S01]  /*3780*/  @!P2 IMAD.MOV.U32 R4, RZ, RZ, 0x10 ;  /* 0x00000010ff04a424 */ /* 0x004fe200078e00ff */
[----:B---3--:R-:W-:Y:S06]  /*3790*/  @!P0 BRA `(.L_x_64) ;  /* 0x0000007400248947 */ /* 0x008fec0003800000 */
.L_x_194:
[----:B------:R-:W-:Y:S01]  /*37a0*/  ULEA UR8, UR5, UR6, 0x4 ;  /* 0x0000000605087291 */ /* 0x000fe2000f8e20ff */
[----:B------:R-:W-:Y:S01]  /*37b0*/  SEL R3, R6, R3, !P2 ;  /* 0x0000000306037207 */ /* 0x000fe20005000000 */
[----:B------:R-:W-:Y:S01]  /*37c0*/  UIADD3 UR9, UPT, UPT, UR4, 0x130, URZ ;  /* 0x0000013004097890 */ /* 0x000fe2000fffe0ff */
[----:B--2---:R-:W-:Y:S01]  /*37d0*/  LEA R2, R11, UR6, 0x3 ;  /* 0x000000060b027c11 */ /* 0x004fe2000f8e18ff */
[----:B------:R-:W-:Y:S01]  /*37e0*/  UIADD3 UR8, UPT, UPT, UR8, 0x1a0, URZ ;  /* 0x000001a008087890 */ /* 0x000fe2000fffe0ff */
[----:B------:R-:W-:Y:S01]  /*37f0*/  SHF.L.U32 R5, R10, 0x1f, RZ ;  /* 0x0000001f0a057819 */ /* 0x000fe200000006ff */
[----:B------:R2:W-:Y:S01]  /*3800*/  @!P2 SYNCS.ARRIVE.TRANS64.RED RZ, [R3+URZ], R4 ;  /* 0x0000000403ffa9a7 */ /* 0x0005e200080004ff */
[----:B------:R-:W-:Y:S01]  /*3810*/  UIADD3 UR4, UPT, UPT, UR5, 0x1, URZ ;  /* 0x0000000105047890 */ /* 0x000fe2000fffe0ff */
[----:B------:R-:W-:-:S03]  /*3820*/  VIADD R8, R8, 0x1 ;  /* 0x0000000108087836 */ /* 0x000fc60000000000 */
[----:B------:R-:W-:Y:S02]  /*3830*/  UISETP.NE.AND UP0, UPT, UR4, 0x2, UPT ;  /* 0x000000020400788c */ /* 0x000fe4000bf05270 */
[----:B------:R-:W-:Y:S06]  /*3840*/  UGETNEXTWORKID.BROADCAST [UR8], [UR9] ;  /* 0x00000000080073ca */ /* 0x000fec0008000100 */
[----:B------:R-:W-:Y:S01]  /*3850*/  USEL UR7, URZ, 0x1, UP0 ;  /* 0x00000001ff077887 */ /* 0x000fe20008000000 */
[----:B------:R-:W-:Y:S01]  /*3860*/  ISETP.NE.AND P0, PT, R8, 0x2, PT ;  /* 0x000000020800780c */ /* 0x000fe20003f05270 */
[----:B------:R-:W-:Y:S01]  /*3870*/  USEL UR5, UR4, URZ, UP0 ;  /* 0x000000ff04057287 */ /* 0x000fe20008000000 */
[----:B------:R-:W3:Y:S03]  /*3880*/  SYNCS.PHASECHK.TRANS64.TRYWAIT P1, [R2+URZ+0x130], R5 ;  /* 0x00013005020075a7 */ /* 0x000ee600080211ff */
[----:B------:R-:W-:Y:S01]  /*3890*/  LOP3.LUT R12, R12, UR7, RZ, 0x3c, !PT ;  /* 0x000000070c0c7c12 */ /* 0x000fe2000f8e3cff */
[----:B--23--:R-:W-:Y:S07]  /*38a0*/  @!P1 BRA `(.L_x_65) ;  /* 0x0000007000f89947 */ /* 0x00cfee0003800000 */
.L_x_195:
[C---:B------:R-:W-:Y:S01]  /*38b0*/  LEA R4, R11.reuse, UR6, 0x4 ;  /* 0x000000060b047c11 */ /* 0x040fe2000f8e20ff */
[----:B--2---:R-:W-:Y:S01]  /*38c0*/  VIADD R2, R2, 0x140 ;  /* 0x0000014002027836 */ /* 0x004fe20000000000 */
[----:B------:R-:W-:Y:S01]  /*38d0*/  SEL R8, R8, RZ, P0 ;  /* 0x000000ff08087207 */ /* 0x000fe20000000000 */
[----:B------:R-:W-:-:S03]  /*38e0*/  VIADD R11, R11, 0x1 ;  /* 0x000000010b0b7836 */ /* 0x000fc60000000000 */
[----:B------:R-:W2:Y:S01]  /*38f0*/  LDS.128 R4, [R4+0x1a0] ;  /* 0x0001a00004047984 */ /* 0x000ea20000000c00 */
[----:B------:R-:W-:Y:S02]  /*3900*/  PRMT R2, RZ, 0x654, R2 ;  /* 0x00000654ff027816 */ /* 0x000fe40000000002 */
[C---:B------:R-:W-:Y:S01]  /*3910*/  ISETP.NE.AND P1, PT, R11.reuse, 0x2, PT ;  /* 0x000000020b00780c */ /* 0x040fe20003f25270 */
[----:B------:R-:W-:Y:S01]  /*3920*/  @!PT LDS RZ, [RZ] ;  /* 0x00000000fffff984 */ /* 0x000fe20000000800 */
[----:B------:R-:W-:Y:S01]  /*3930*/  @!PT LDS RZ, [RZ] ;  /* 0x00000000fffff984 */ /* 0x000fe20000000800 */
[----:B------:R-:W-:Y:S01]  /*3940*/  @!PT LDS RZ, [RZ] ;  /* 0x00000000fffff984 */ /* 0x000fe20000000800 */
[----:B------:R-:W-:Y:S01]  /*3950*/  @!PT LDS RZ, [RZ] ;  /* 0x00000000fffff984 */ /* 0x000fe20000000800 */
[----:B------:R3:W-:Y:S06]  /*3960*/  MEMBAR.ALL.CTA ;  /* 0x0000000000007992 */ /* 0x0007ec0000008000 */
[----:B---3--:R-:W3:Y:S01]  /*3970*/  FENCE.VIEW.ASYNC.S ;  /* 0x00000000000073c6 */ /* 0x008ee20000000000 */
[----:B------:R-:W-:Y:S01]  /*3980*/  SEL R11, R11, RZ, P1 ;  /* 0x000000ff0b0b7207 */ /* 0x000fe20000800000 */
[----:B---3--:R3:W-:Y:S01]  /*3990*/  SYNCS.ARRIVE.TRANS64.RED.A1T0 RZ, [R2+URZ], RZ ;  /* 0x000000ff02ff79a7 */ /* 0x0087e200081004ff */
[----:B--2---:R-:W-:-:S02]  /*39a0*/  LOP3.LUT P3, RZ, R6, 0x1, RZ, 0xc0, !PT ;  /* 0x0000000106ff7812 */ /* 0x004fc4000786c0ff */
[----:B------:R-:W-:-:S04]  /*39b0*/  SEL R5, RZ, 0x1, P1 ;  /* 0x00000001ff057807 */ /* 0x000fc80000800000 */
[----:B------:R-:W-:Y:S02]  /*39c0*/  LOP3.LUT R10, R10, R5, RZ, 0x3c, !PT ;  /* 0x000000050a0a7212 */ /* 0x000fe400078e3cff */
[----:B---3--:R-:W-:-:S04]  /*39d0*/  SEL R2, RZ, 0x1, P0 ;  /* 0x00000001ff027807 */ /* 0x008fc80000000000 */
[----:B------:R-:W-:Y:S01]  /*39e0*/  LOP3.LUT R9, R9, R2, RZ, 0x3c, !PT ;  /* 0x0000000209097212 */ /* 0x000fe200078e3cff */
[----:B------:R-:W-:Y:S06]  /*39f0*/  @P3 BRA `(.L_x_66) ;  /* 0xfffffffc002c3947 */ /* 0x000fec000383ffff */
[----:B------:R-:W-:Y:S01]  /*3a00*/  ULEA UR4, UR5, UR6, 0x3 ;  /* 0x0000000605047291 */ /* 0x000fe2000f8e18ff */
[----:B------:R-:W-:-:S08]  /*3a10*/  SHF.L.U32 R3, R12, 0x1f, RZ ;  /* 0x0000001f0c037819 */ /* 0x000fd000000006ff */
[----:B------:R-:W2:Y:S02]  /*3a20*/  SYNCS.PHASECHK.TRANS64 P0, [UR4+0x140], R3 ;  /* 0x00014003ff0075a7 */ /* 0x000ea40008001004 */
[----:B--2---:R-:W-:Y:S05]  /*3a30*/  @P0 BRA `(.L_x_67) ;  /* 0x0000000000080947 */ /* 0x004fea0003800000 */
[----:B------:R-:W2:Y:S02]  /*3a40*/  SYNCS.PHASECHK.TRANS64.TRYWAIT P0, [UR4+0x140], R3 ;  /* 0x00014003ff0075a7 */ /* 0x000ea40008001104 */
[----:B--2---:R-:W-:Y:S05]  /*3a50*/  @!P0 BRA `(.L_x_68) ;  /* 0x0000007000a08947 */ /* 0x004fea0003800000 */
.L_x_67:
[----:B------:R-:W-:-:S04]  /*3a60*/  UIADD3 UR7, UPT, UPT, UR5, 0x1, URZ ;  /* 0x0000000105077890 */ /* 0x000fc8000fffe0ff */
[----:B------:R-:W-:-:S04]  /*3a70*/  UISETP.NE.AND UP0, UPT, UR7, 0x2, UPT ;  /* 0x000000020700788c */ /* 0x000fc8000bf05270 */
[----:B------:R-:W-:Y:S02]  /*3a80*/  USEL UR8, URZ, 0x1, UP0 ;  /* 0x00000001ff087887 */ /* 0x000fe40008000000 */
[----:B------:R-:W-:-:S04]  /*3a90*/  USEL UR7, UR7, URZ, UP0 ;  /* 0x000000ff07077287 */ /* 0x000fc80008000000 */
[----:B------:R-:W-:Y:S01]  /*3aa0*/  ULEA UR7, UR7, UR6, 0x3 ;  /* 0x0000000607077291 */ /* 0x000fe2000f8e18ff */
[----:B--2---:R-:W-:-:S04]  /*3ab0*/  LOP3.LUT R3, R12, UR8, RZ, 0x3c, !PT ;  /* 0x000000080c037c12 */ /* 0x004fc8000f8e3cff */
[----:B------:R-:W-:-:S04]  /*3ac0*/  SHF.L.U32 R0, R3, 0x1f, RZ ;  /* 0x0000001f03007819 */ /* 0x000fc800000006ff */
[----:B------:R-:W2:Y:S02]  /*3ad0*/  SYNCS.PHASECHK.TRANS64 P0, [UR7+0x140], R0 ;  /* 0x00014000ff0075a7 */ /* 0x000ea40008001007 */
[----:B-12---:R-:W-:Y:S05]  /*3ae0*/  @P0 EXIT ;  /* 0x000000000000094d */ /* 0x006fea0003800000 */
[----:B------:R-:W-:Y:S02]  /*3af0*/  SHF.L.U32 R3, R3, 0x1f, RZ ;  /* 0x0000001f03037819 */ /* 0x000fe400000006ff */
[----:B------:R-:W-:-:S07]  /*3b00*/  MOV R0, UR7 ;  /* 0x0000000700007c02 */ /* 0x000fce0008000f00 */
.L_x_69:
[----:B-1----:R1:W2:Y:S02]  /*3b10*/  SYNCS.PHASECHK.TRANS64.TRYWAIT P0, [R0+URZ+0x140], R3 ;  /* 0x00014003000075a7 */ /* 0x0022a400080011ff */
[----:B--2---:R-:W-:Y:S05]  /*3b20*/  @!P0 NANOSLEEP.SYNCS 0x989680 ;  /* 0x009896800000895d */ /* 0x004fea0003900000 */
[----:B------:R-:W2:Y:S02]  /*3b30*/  @!P0 SYNCS.PHASECHK.TRANS64 P0, [R0+URZ+0x140], R3 ;  /* 0x00014003000085a7 */ /* 0x000ea400080010ff */
[----:B--2---:R-:W-:Y:S05]  /*3b40*/  @P0 EXIT ;  /* 0x000000000000094d */ /* 0x004fea0003800000 */
[----:B------:R-:W-:Y:S05]  /*3b50*/  BRA `(.L_x_69) ;  /* 0xfffffffc00ec7947 */ /* 0x000fea000383ffff */
.L_x_62:
[----:B------:R-:W-:Y:S05]  /*3b60*/  BRA.U UP5, `(.L_x_70) ;  /* 0x0000001105d47547 */ /* 0x000fea000b800000 */
[----:B------:R-:W-:Y:S01]  /*3b70*/  UMOV UR4, 0x40 ;  /* 0x0000004000047882 */ /* 0x000fe20000000000 */
[----:B------:R-:W-:Y:S01]  /*3b80*/  NOP ;  /* 0x0000000000007918 */ /* 0x000fe20000000000 */
[----:B------:R-:W-:Y:S01]  /*3b90*/  ULEA UR5, UR53, UR4, 0x18 ;  /* 0x0000000435057291 */ /* 0x000fe2000f8ec0ff */
[----:B------:R-:W-:Y:S02]  /*3ba0*/  UMOV UR6, 0x400 ;  /* 0x0000040000067882 */ /* 0x000fe40000000000 */
[----:B------:R-:W-:-:S06]  /*3bb0*/  ULEA UR6, UR53, UR6, 0x18 ;  /* 0x0000000635067291 */ /* 0x000fcc000f8ec0ff */
[----:B------:R-:W2:Y:S02]  /*3bc0*/  LDS.U8 R0, [UR5+0x1c] ;  /* 0x00001c05ff007984 */ /* 0x000ea40008000000 */
[----:B--2---:R-:W-:-:S13]  /*3bd0*/  ISETP.NE.AND P0, PT, R0, RZ, PT ;  /* 0x000000ff0000720c */ /* 0x004fda0003f05270 */
[----:B------:R-:W-:Y:S05]  /*3be0*/  @P0 BRA `(.L_x_71) ;  /* 0x0000000400080947 */ /* 0x000fea0003800000 */
[----:B------:R-:W-:Y:S02]  /*3bf0*/  UISETP.NE.U32.AND UP1, UPT, UR46, 0x1, UPT ;  /* 0x000000012e00788c */ /* 0x000fe4000bf25070 */
[----:B------:R-:W-:-:S07]  /*3c00*/  UIADD3 UR7, UPT, UPT, UR5, 0x8, URZ ;  /* 0x0000000805077890 */ /* 0x000fce000fffe0ff */
[----:B------:R-:W-:Y:S05]  /*3c10*/  BRA.U !UP1, `(.L_x_72) ;  /* 0x00000001099c7547 */ /* 0x000fea000b800000 */
[----:B------:R-:W-:Y:S01]  /*3c20*/  ELECT P0, URZ, PT ;  /* 0x0000000000ff782f */ /* 0x000fe20003800000 */
[----:B------:R-:W-:-:S12]  /*3c30*/  BSSY B0, `(.L_x_72) ;  /* 0x0000025000007945 */ /* 0x000fd80003800000 */
[----:B------:R-:W-:Y:S05]  /*3c40*/  @!P0 BRA `(.L_x_73) ;  /* 0x00000000008c8947 */ /* 0x000fea0003800000 */
[----:B------:R-:W-:-:S05]  /*3c50*/  UMOV UR4, 0x10 ;  /* 0x0000001000047882 */ /* 0x000fca0000000000 */
[----:B------:R-:W-:Y:S04]  /*3c60*/  DEPBAR.LE SB2, 0x36 ;  /* 0x0000ad800000791a */ /* 0x000fe80000000000 */
[----:B------:R-:W2:Y:S02]  /*3c70*/  UTCATOMSWS.2CTA.FIND_AND_SET.ALIGN UP0, UR4, UR4 ;  /* 0x00000004000475e3 */ /* 0x000ea40008200800 */
[----:B--2---:R-:W-:Y:S01]  /*3c80*/  MOV R11, UR4 ;  /* 0x00000004000b7c02 */ /* 0x004fe20008000f00 */
[----:B------:R-:W-:Y:S06]  /*3c90*/  BRA.U UP0, `(.L_x_74) ;  /* 0x0000000100187547 */ /* 0x000fec000b800000 */
.L_x_75:
[----:B------:R-:W-:Y:S05]  /*3ca0*/  NANOSLEEP 0x64 ;  /* 0x000000640000795d */ /* 0x000fea0003800000 */
[----:B------:R-:W-:-:S05]  /*3cb0*/  UMOV UR4, 0x10 ;  /* 0x0000001000047882 */ /* 0x000fca0000000000 */
[----:B------:R-:W-:Y:S04]  /*3cc0*/  DEPBAR.LE SB2, 0x36 ;  /* 0x0000ad800000791a */ /* 0x000fe80000000000 */
[----:B------:R-:W2:Y:S02]  /*3cd0*/  UTCATOMSWS.2CTA.FIND_AND_SET.ALIGN UP0, UR4, UR4 ;  /* 0x00000004000475e3 */ /* 0x000ea40008200800 */
[----:B--2---:R-:W-:Y:S01]  /*3ce0*/  MOV R11, UR4 ;  /* 0x00000004000b7c02 */ /* 0x004fe20008000f00 */
[----:B------:R-:W-:Y:S05]  /*3cf0*/  BRA.U !UP0, `(.L_x_75) ;  /* 0xfffffffd08e87547 */ /* 0x000fea000b83ffff */
.L_x_74:
[----:B------:R-:W2:Y:S01]  /*3d00*/  LDS R7, [UR5+0x10] ;  /* 0x00001005ff077984 */ /* 0x000ea20008000800 */
[----:B------:R-:W-:Y:S01]  /*3d10*/  IMAD.U32 R5, RZ, RZ, UR6 ;  /* 0x00000006ff057e24 */ /* 0x000fe2000f8e00ff */
[----:B------:R-:W-:-:S03]  /*3d20*/  MOV R4, UR48 ;  /* 0x0000003000047c02 */ /* 0x000fc60008000f00 */
[----:B------:R-:W-:Y:S01]  /*3d30*/  VIADD R5, R5, 0x1c0 ;  /* 0x000001c005057836 */ /* 0x000fe20000000000 */
[----:B--2---:R-:W-:-:S04]  /*3d40*/  SHF.L.U32 R7, R7, 0x1f, RZ ;  /* 0x0000001f07077819 */ /* 0x004fc800000006ff */
[----:B------:R-:W2:Y:S02]  /*3d50*/  SYNCS.PHASECHK.TRANS64.TRYWAIT P0, [UR5+0x8], R7 ;  /* 0x00000807ff0075a7 */ /* 0x000ea40008001105 */
[----:B--2---:R-:W-:Y:S05]  /*3d60*/  @P0 BRA `(.L_x_76) ;  /* 0x0000000000080947 */ /* 0x004fea0003800000 */
[----:B------:R-:W2:Y:S02]  /*3d70*/  SYNCS.PHASECHK.TRANS64.TRYWAIT P0, [UR5+0x8], R7 ;  /* 0x00000807ff0075a7 */ /* 0x000ea40008001105 */
[----:B--2---:R-:W-:Y:S05]  /*3d80*/  @!P0 BRA `(.L_x_77) ;  /* 0x0000006c00ec8947 */ /* 0x004fea0003800000 */
.L_x_76:
[----:B--2---:R-:W-:Y:S01]  /*3d90*/  HFMA2 R0, -RZ, RZ, 0, 5.9604644775390625e-08 ;  /* 0x00000001ff007431 */ /* 0x004fe200000001ff */
[----:B------:R-:W-:Y:S01]  /*3da0*/  UPRMT UR4, UR48, 0x654, UR7 ;  /* 0x0000065430047896 */ /* 0x000fe20008000007 */
[----:B------:R-:W-:Y:S01]  /*3db0*/  IMAD.MOV.U32 R8, RZ, RZ, 0xffff ;  /* 0x0000ffffff087424 */ /* 0x000fe200078e00ff */
[----:B------:R-:W-:Y:S01]  /*3dc0*/  PRMT R4, R4, 0x654, R5 ;  /* 0x0000065404047816 */ /* 0x000fe20000000005 */
[----:B------:R-:W-:Y:S02]  /*3dd0*/  IMAD.MOV.U32 R6, RZ, RZ, 0x4 ;  /* 0x00000004ff067424 */ /* 0x000fe400078e00ff */
[----:B------:R-:W-:Y:S01]  /*3de0*/  IMAD.SHL.U32 R9, R11, 0x20, RZ ;  /* 0x000000200b097824 */ /* 0x000fe200078e00ff */
[----:B------:R-:W-:Y:S02]  /*3df0*/  MOV R5, UR4 ;  /* 0x0000000400057c02 */ /* 0x000fe40008000f00 */
[-C--:B------:R-:W-:Y:S01]  /*3e00*/  SHF.L.U32 R8, R8, R11.reuse, RZ ;  /* 0x0000000b08087219 */ /* 0x080fe200000006ff */
[----:B------:R2:W-:Y:S01]  /*3e10*/  SYNCS.ARRIVE.TRANS64.RED RZ, [UR4], R6 ;  /* 0x00000006ffff79a7 */ /* 0x0005e20008000404 */
[----:B------:R-:W-:Y:S01]  /*3e20*/  SHF.L.U32 R7, R0, R11, RZ ;  /* 0x0000000b00077219 */ /* 0x000fe200000006ff */
[----:B------:R2:W-:Y:S04]  /*3e30*/  STS [UR6+0x1c0], R9 ;  /* 0x0001c009ff007988 */ /* 0x0005e80008000806 */
[----:B------:R2:W-:Y:S04]  /*3e40*/  STAS [R4.64], R11 ;  /* 0x0000000b04007dbd */ /* 0x0005e8000c0008ff */
[----:B------:R2:W-:Y:S04]  /*3e50*/  ATOMS.OR RZ, [UR5+0x14], R8 ;  /* 0x00001408ffff798c */ /* 0x0005e8000b000005 */
[----:B------:R2:W-:Y:S04]  /*3e60*/  ATOMS.OR RZ, [UR5+0x18], R7 ;  /* 0x00001807ffff798c */ /* 0x0005e8000b000005 */
[----:B------:R2:W-:Y:S02]  /*3e70*/  ATOMS.XOR RZ, [UR5+0x10], R0 ;  /* 0x00001000ffff798c */ /* 0x0005e4000b800005 */
.L_x_73:
[----:B-1----:R-:W-:Y:S05]  /*3e80*/  BSYNC B0 ;  /* 0x0000000000007941 */ /* 0x002fea0003800000 */
.L_x_72:
[----:B------:R-:W-:Y:S05]  /*3e90*/  BRA.U UP1, `(.L_x_78) ;  /* 0x00000001016c7547 */ /* 0x000fea000b800000 */
[----:B------:R-:W-:-:S03]  /*3ea0*/  UMOV UR4, 0xffffffff ;  /* 0xffffffff00047882 */ /* 0x000fc60000000000 */
[----:B------:R-:W-:Y:S05]  /*3eb0*/  BRA.DIV UR4, `(.L_x_79) ;  /* 0x0000006e04b87947 */ /* 0x000fea000b800000 */
[----:B------:R-:W-:-:S13]  /*3ec0*/  ELECT P0, URZ, PT ;  /* 0x0000000000ff782f */ /* 0x000fda0003800000 */
.L_x_199:
[----:B------:R-:W-:Y:S05]  /*3ed0*/  @!P0 BRA `(.L_x_78) ;  /* 0x00000000005c8947 */ /* 0x000fea0003800000 */
[----:B--2---:R-:W2:Y:S02]  /*3ee0*/  LDS R5, [UR5+0x10] ;  /* 0x00001005ff057984 */ /* 0x004ea40008000800 */
[----:B--2---:R-:W-:-:S04]  /*3ef0*/  SHF.L.U32 R5, R5, 0x1f, RZ ;  /* 0x0000001f05057819 */ /* 0x004fc800000006ff */
[----:B------:R-:W2:Y:S02]  /*3f00*/  SYNCS.PHASECHK.TRANS64.TRYWAIT P0, [UR5+0x8], R5 ;  /* 0x00000805ff0075a7 */ /* 0x000ea40008001105 */
[----:B--2---:R-:W-:Y:S05]  /*3f10*/  @P0 BRA `(.L_x_80) ;  /* 0x0000000000080947 */ /* 0x004fea0003800000 */
[----:B------:R-:W2:Y:S02]  /*3f20*/  SYNCS.PHASECHK.TRANS64.TRYWAIT P0, [UR5+0x8], R5 ;  /* 0x00000805ff0075a7 */ /* 0x000ea40008001105 */
[----:B--2---:R-:W-:Y:S05]  /*3f30*/  @!P0 BRA `(.L_x_81) ;  /* 0x0000006c00bc8947 */ /* 0x004fea0003800000 */
.L_x_80:
[----:B------:R-:W3:Y:S01]  /*3f40*/  LDS R7, [UR6+0x1c0] ;  /* 0x0001c006ff077984 */ /* 0x000ee20008000800 */
[----:B--2---:R-:W-:Y:S02]  /*3f50*/  HFMA2 R0, -RZ, RZ, 0, 5.9604644775390625e-08 ;  /* 0x00000001ff007431 */ /* 0x004fe400000001ff */
[----:B------:R-:W-:Y:S01]  /*3f60*/  IMAD.MOV.U32 R4, RZ, RZ, 0xffff ;  /* 0x0000ffffff047424 */ /* 0x000fe200078e00ff */
[----:B------:R-:W-:Y:S01]  /*3f70*/  UPRMT UR4, UR48, 0x654, UR7 ;  /* 0x0000065430047896 */ /* 0x000fe20008000007 */
[----:B---3--:R-:W-:-:S03]  /*3f80*/  IMAD.SHL.U32 R5, R7, 0x20, RZ ;  /* 0x0000002007057824 */ /* 0x008fc600078e00ff */
[-C--:B------:R-:W-:Y:S02]  /*3f90*/  SHF.L.U32 R4, R4, R7.reuse, RZ ;  /* 0x0000000704047219 */ /* 0x080fe400000006ff */
[----:B------:R-:W-:Y:S01]  /*3fa0*/  SHF.L.U32 R7, R0, R7, RZ ;  /* 0x0000000700077219 */ /* 0x000fe200000006ff */
[----:B------:R3:W-:Y:S04]  /*3fb0*/  STS [UR6+0x1c0], R5 ;  /* 0x0001c005ff007988 */ /* 0x0007e80008000806 */
[----:B------:R3:W-:Y:S04]  /*3fc0*/  ATOMS.OR RZ, [UR5+0x14], R4 ;  /* 0x00001404ffff798c */ /* 0x0007e8000b000005 */
[----:B------:R3:W-:Y:S01]  /*3fd0*/  ATOMS.OR RZ, [UR5+0x18], R7 ;  /* 0x00001807ffff798c */ /* 0x0007e2000b000005 */
[----:B------:R-:W-:Y:S03]  /*3fe0*/  SYNCS.ARRIVE.TRANS64.RED.A1T0 RZ, [UR4], RZ ;  /* 0x000000ffffff79a7 */ /* 0x000fe60008100404 */
[----:B------:R3:W-:Y:S01]  /*3ff0*/  ATOMS.XOR RZ, [UR5+0x10], R0 ;  /* 0x00001000ffff798c */ /* 0x0007e2000b800005 */
[----:B------:R-:W-:Y:S05]  /*4000*/  BRA `(.L_x_78) ;  /* 0x0000000000107947 */ /* 0x000fea0003800000 */
.L_x_71:
[----:B------:R-:W-:Y:S02]  /*4010*/  MOV R0, 0xffffffff ;  /* 0xffffffff00007802 */ /* 0x000fe40000000f00 */
[----:B------:R-:W-:-:S03]  /*4020*/  MOV R4, 0x4050 ;  /* 0x0000405000047802 */ /* 0x000fc60000000f00 */
[----:B------:R2:W-:Y:S04]  /*4030*/  STS [UR6+0x1c0], R0 ;  /* 0x0001c000ff007988 */ /* 0x0005e80008000806 */
[----:B-12--5:R-:W-:Y:S05]  /*4040*/  CALL.REL.NOINC `($__internal_1_$__cuda_sm10x_tcgen05_guardrail_trap_phase_invalid_during_alloc) ;  /* 0x0000007400607944 */ /* 0x026fea0003c00000 */
.L_x_78:
[----:B------:R-:W-:Y:S05]  /*4050*/  WARPSYNC.ALL ;  /* 0x0000000000007948 */ /* 0x000fea0003800000 */
[----:B------:R-:W4:Y:S01]  /*4060*/  S2UR UR4, SR_CgaCtaId ;  /* 0x00000000000479c3 */ /* 0x000f220000008800 */
[----:B------:R-:W-:Y:S01]  /*4070*/  UMOV UR22, 0x400 ;  /* 0x0000040000167882 */ /* 0x000fe20000000000 */
[----:B------:R-:W-:-:S06]  /*4080*/  NOP ;  /* 0x0000000000007918 */ /* 0x000fcc0000000000 */
[----:B------:R-:W-:Y:S06]  /*4090*/  BAR.ARV 0x6, 0xa0 ;  /* 0x0182800000007b1d */ /* 0x000fec0000002000 */
[----:B------:R-:W1:Y:S01]  /*40a0*/  LDCU UR11, c[0x0][0x38c] ;  /* 0x00007180ff0b77ac */ /* 0x000e620008000800 */
[----:B------:R-:W-:Y:S01]  /*40b0*/  LOP3.LUT R3, R3, 0xffff, RZ, 0xc0, !PT ;  /* 0x0000ffff03037812 */ /* 0x000fe200078ec0ff */
[----:B--2---:R-:W-:Y:S01]  /*40c0*/  IMAD.MOV.U32 R9, RZ, RZ, 0x1 ;  /* 0x00000001ff097424 */ /* 0x004fe200078e00ff */
[----:B------:R-:W-:Y:S01]  /*40d0*/  LOP3.LUT R2, R2, 0xffff, RZ, 0xc0, !PT ;  /* 0x0000ffff02027812 */ /* 0x000fe200078ec0ff */
[----:B------:R-:W-:Y:S01]  /*40e0*/  IMAD.MOV.U32 R8, RZ, RZ, RZ ;  /* 0x000000ffff087224 */ /* 0x000fe200078e00ff */
[----:B------:R-:W-:Y:S01]  /*40f0*/  R2UR UR34, R3 ;  /* 0x00000000032272ca */ /* 0x000fe200000e0000 */
[----:B------:R-:W-:Y:S01]  /*4100*/  UMOV UR39, URZ ;  /* 0x000000ff00277c82 */ /* 0x000fe20008000000 */
[----:B------:R-:W-:-:S02]  /*4110*/  R2UR UR42, R2 ;  /* 0x00000000022a72ca */ /* 0x000fc400000e0000 */
[----:B------:R-:W-:Y:S01]  /*4120*/  CS2R R2, SRZ ;  /* 0x0000000000027805 */ /* 0x000fe2000001ff00 */
[----:B------:R-:W-:Y:S02]  /*4130*/  UISETP.NE.AND UP2, UPT, UR46, URZ, UPT ;  /* 0x000000ff2e00728c */ /* 0x000fe4000bf45270 */
[----:B----4-:R-:W-:Y:S01]  /*4140*/  ULEA UR22, UR4, UR22, 0x18 ;  /* 0x0000001604167291 */ /* 0x010fe2000f8ec0ff */
[----:B------:R-:W-:Y:S01]  /*4150*/  UMOV UR19, URZ ;  /* 0x000000ff00137c82 */ /* 0x000fe20008000000 */
[----:B------:R-:W-:Y:S02]  /*4160*/  UMOV UR18, URZ ;  /* 0x000000ff00127c82 */ /* 0x000fe40008000000 */
[----:B------:R-:W-:Y:S02]  /*4170*/  UIADD3 UR6, UPT, UPT, UR22, 0x8400, URZ ;  /* 0x0000840016067890 */ /* 0x000fe4000fffe0ff */
[----:B------:R-:W-:Y:S02]  /*4180*/  UIADD3 UR5, UPT, UPT, UR22, 0x24400, URZ ;  /* 0x0002440016057890 */ /* 0x000fe4000fffe0ff */
[----:B-1----:R-:W-:Y:S01]  /*4190*/  UIADD3 UR11, UPT, UPT, UR11, 0x7f, URZ ;  /* 0x0000007f0b0b7890 */ /* 0x002fe2000fffe0ff */
[----:B---3--:R-:W1:Y:S01]  /*41a0*/  LDS R0, [UR22+0x1c0] ;  /* 0x0001c016ff007984 */ /* 0x008e620008000800 */
[----:B------:R-:W-:-:S02]  /*41b0*/  UIADD3 UR4, UPT, UPT, UR22, 0x32400, URZ ;  /* 0x0003240016047890 */ /* 0x000fc4000fffe0ff */
[----:B------:R-:W-:Y:S02]  /*41c0*/  UIADD3 UR7, UPT, UPT, UR22, 0x34000, URZ ;  /* 0x0003400016077890 */ /* 0x000fe4000fffe0ff */
[----:B------:R-:W-:Y:S02]  /*41d0*/  USHF.R.U32.HI UR10, URZ, 0x4, UR6 ;  /* 0x00000004ff0a7899 */ /* 0x000fe40008011606 */
[----:B------:R-:W-:Y:S02]  /*41e0*/  USHF.R.U32.HI UR8, URZ, 0x4, UR5 ;  /* 0x00000004ff087899 */ /* 0x000fe40008011605 */
[----:B------:R-:W-:Y:S02]  /*41f0*/  USHF.R.S32.HI UR9, URZ, 0x1f, UR11 ;  /* 0x0000001fff097899 */ /* 0x000fe4000801140b */
[----:B------:R-:W-:Y:S02]  /*4200*/  USHF.R.U32.HI UR6, URZ, 0x4, UR4 ;  /* 0x00000004ff067899 */ /* 0x000fe40008011604 */
[----:B------:R-:W-:-:S02]  /*4210*/  USHF.R.U32.HI UR5, URZ, 0x4, UR7 ;  /* 0x00000004ff057899 */ /* 0x000fc40008011607 */
[----:B------:R-:W-:Y:S02]  /*4220*/  ULEA.HI UR4, UR9, UR11, URZ, 0x7 ;  /* 0x0000000b09047291 */ /* 0x000fe4000f8f38ff */
[----:B------:R-:W-:Y:S02]  /*4230*/  ULOP3.LUT UR6, UR6, 0x3fff, URZ, 0xc0, !UPT ;  /* 0x00003fff06067892 */ /* 0x000fe4000f8ec0ff */
[----:B------:R-:W-:Y:S02]  /*4240*/  ULOP3.LUT UR5, UR5, 0x3fff, URZ, 0xc0, !UPT ;  /* 0x00003fff05057892 */ /* 0x000fe4000f8ec0ff */
[----:B------:R-:W-:Y:S02]  /*4250*/  USHF.R.S32.HI UR41, URZ, 0x7, UR4 ;  /* 0x00000007ff297899 */ /* 0x000fe40008011404 */
[----:B------:R-:W-:Y:S02]  /*4260*/  ULOP3.LUT UR37, UR6, 0x10000, URZ, 0xfc, !UPT ;  /* 0x0001000006257892 */ /* 0x000fe4000f8efcff */
[----:B------:R-:W-:-:S02]  /*4270*/  ULOP3.LUT UR38, UR5, 0x10000, URZ, 0xfc, !UPT ;  /* 0x0001000005267892 */ /* 0x000fc4000f8efcff */
[----:B------:R-:W-:Y:S02]  /*4280*/  ULOP3.LUT UR10, UR10, 0x3fff, URZ, 0xc0, !UPT ;  /* 0x00003fff0a0a7892 */ /* 0x000fe4000f8ec0ff */
[----:B------:R-:W-:Y:S02]  /*4290*/  ULOP3.LUT UR8, UR8, 0x3fff, URZ, 0xc0, !UPT ;  /* 0x00003fff08087892 */ /* 0x000fe4000f8ec0ff */
[----:B------:R-:W-:Y:S02]  /*42a0*/  UISETP.LT.AND UP0, UPT, UR41, 0x1, UPT ;  /* 0x000000012900788c */ /* 0x000fe4000bf01270 */
[----:B------:R-:W-:Y:S02]  /*42b0*/  ULOP3.LUT UR35, UR10, 0x10000, URZ, 0xfc, !UPT ;  /* 0x000100000a237892 */ /* 0x000fe4000f8efcff */
[----:B------:R-:W-:Y:S02]  /*42c0*/  ULOP3.LUT UR36, UR8, 0x10000, URZ, 0xfc, !UPT ;  /* 0x0001000008247892 */ /* 0x000fe4000f8efcff */
[----:B------:R-:W-:Y:S01]  /*42d0*/  USEL UR43, UR41, 0x1, !UP0 ;  /* 0x00000001292b7887 */ /* 0x000fe2000c000000 */
[----:B------:R-:W-:Y:S01]  /*42e0*/  UMOV UR28, URZ ;  /* 0x000000ff001c7c82 */ /* 0x000fe20008000000 */
[----:B-1----:R-:W-:Y:S01]  /*42f0*/  R2UR UR23, R0 ;  /* 0x00000000001772ca */ /* 0x002fe200000e0000 */
[----:B------:R-:W-:-:S12]  /*4300*/  UMOV UR26, URZ ;  /* 0x000000ff001a7c82 */ /* 0x000fd80008000000 */
[----:B------:R-:W-:Y:S02]  /*4310*/  UIADD3 UR32, UPT, UPT, UR23, 0x100, URZ ;  /* 0x0000010017207890 */ /* 0x000fe4000fffe0ff */
[----:B------:R-:W-:Y:S02]  /*4320*/  UIADD3 UR33, UPT, UPT, UR23, 0x104, URZ ;  /* 0x0000010417217890 */ /* 0x000fe4000fffe0ff */
[----:B------:R-:W-:Y:S02]  /*4330*/  UIADD3 UR30, UPT, UPT, UR23, -0x7fffff00, URZ ;  /* 0x80000100171e7890 */ /* 0x000fe4000fffe0ff */
[----:B------:R-:W-:Y:S02]  /*4340*/  UIADD3 UR31, UPT, UPT, UR23, -0x7ffffefc, URZ ;  /* 0x80000104171f7890 */ /* 0x000fe4000fffe0ff */
[----:B------:R-:W-:Y:S02]  /*4350*/  USHF.R.U32.HI UR7, URZ, 0x11, UR32 ;  /* 0x00000011ff077899 */ /* 0x000fe40008011620 */
[----:B------:R-:W-:-:S02]  /*4360*/  USHF.R.U32.HI UR6, URZ, 0x1a, UR33 ;  /* 0x0000001aff067899 */ /* 0x000fc40008011621 */
[----:B------:R-:W-:Y:S02]  /*4370*/  USHF.R.U32.HI UR5, URZ, 0x11, UR30 ;  /* 0x00000011ff057899 */ /* 0x000fe4000801161e */
[----:B------:R-:W-:Y:S02]  /*4380*/  USHF.R.U32.HI UR4, URZ, 0x1a, UR31 ;  /* 0x0000001aff047899 */ /* 0x000fe4000801161f */
[----:B------:R-:W-:Y:S02]  /*4390*/  ULOP3.LUT UR7, UR7, 0x6000, URZ, 0xc0, !UPT ;  /* 0x0000600007077892 */ /* 0x000fe4000f8ec0ff */
[----:B------:R-:W-:Y:S02]  /*43a0*/  ULOP3.LUT UR6, UR6, 0x30, URZ, 0xc0, !UPT ;  /* 0x0000003006067892 */ /* 0x000fe4000f8ec0ff */
[----:B------:R-:W-:Y:S02]  /*43b0*/  ULOP3.LUT UR5, UR5, 0x6000, URZ, 0xc0, !UPT ;  /* 0x0000600005057892 */ /* 0x000fe4000f8ec0ff */
[----:B------:R-:W-:-:S02]  /*43c0*/  ULOP3.LUT UR4, UR4, 0x30, URZ, 0xc0, !UPT ;  /* 0x0000003004047892 */ /* 0x000fc4000f8ec0ff */
[----:B------:R-:W-:Y:S02]  /*43d0*/  ULOP3.LUT UR7, UR7, 0x10a0, URZ, 0xfc, !UPT ;  /* 0x000010a007077892 */ /* 0x000fe4000f8efcff */
[----:B------:R-:W-:Y:S02]  /*43e0*/  ULOP3.LUT UR6, UR6, 0x480, URZ, 0xfc, !UPT ;  /* 0x0000048006067892 */ /* 0x000fe4000f8efcff */
[----:B------:R-:W-:Y:S02]  /*43f0*/  ULOP3.LUT UR5, UR5, 0x10a0, URZ, 0xfc, !UPT ;  /* 0x000010a005057892 */ /* 0x000fe4000f8efcff */
[----:B------:R-:W-:Y:S02]  /*4400*/  ULOP3.LUT UR4, UR4, 0x480, URZ, 0xfc, !UPT ;  /* 0x0000048004047892 */ /* 0x000fe4000f8efcff */
[----:B------:R-:W-:Y:S02]  /*4410*/  UPRMT UR29, UR6, 0x5410, UR7 ;  /* 0x00005410061d7896 */ /* 0x000fe40008000007 */
[----:B------:R-:W-:-:S12]  /*4420*/  UPRMT UR27, UR4, 0x5410, UR5 ;  /* 0x00005410041b7896 */ /* 0x000fd80008000005 */
.L_x_89:
[C---:B------:R-:W-:Y:S02]  /*4430*/  LEA R0, R8.reuse, UR22, 0x3 ;  /* 0x0000001608007c11 */ /* 0x040fe4000f8e18ff */
[----:B------:R-:W-:Y:S02]  /*4440*/  SHF.L.U32 R5, R3, 0x1f, RZ ;  /* 0x0000001f03057819 */ /* 0x000fe400000006ff */
[----:B------:R-:W-:Y:S02]  /*4450*/  LEA R4, R8, UR22, 0x4 ;  /* 0x0000001608047c11 */ /* 0x000fe4000f8e20ff */
[----:B------:R-:W1:Y:S02]  /*4460*/  SYNCS.PHASECHK.TRANS64.TRYWAIT P0, [R0+URZ+0x130], R5 ;  /* 0x00013005000075a7 */ /* 0x000e6400080011ff */
[----:B-1-3--:R-:W-:Y:S05]  /*4470*/  @!P0 BRA `(.L_x_82) ;  /* 0x0000006800848947 */ /* 0x00afea0003800000 */
.L_x_200:
[----:B-1----:R-:W1:Y:S01]  /*4480*/  LDS.128 R4, [R4+0x1a0] ;  /* 0x0001a00004047984 */ /* 0x002e620000000c00 */
[----:B------:R-:W-:Y:S02]  /*4490*/  VIADD R0, R0, 0x140 ;  /* 0x0000014000007836 */ /* 0x000fe40000000000 */
[----:B------:R-:W-:Y:S01]  /*44a0*/  VIADD R8, R8, 0x1 ;  /* 0x0000000108087836 */ /* 0x000fe20000000000 */
[----:B------:R-:W-:Y:S01]  /*44b0*/  @!PT LDS RZ, [RZ] ;  /* 0x00000000fffff984 */ /* 0x000fe20000000800 */
[----:B------:R-:W-:Y:S01]  /*44c0*/  @!PT LDS RZ, [RZ] ;  /* 0x00000000fffff984 */ /* 0x000fe20000000800 */
[----:B------:R-:W-:Y:S01]  /*44d0*/  @!PT LDS RZ, [RZ] ;  /* 0x00000000fffff984 */ /* 0x000fe20000000800 */
[----:B------:R-:W-:Y:S01]  /*44e0*/  @!PT LDS RZ, [RZ] ;  /* 0x00000000fffff984 */ /* 0x000fe20000000800 */
[----:B------:R2:W-:Y:S06]  /*44f0*/  MEMBAR.ALL.CTA ;  /* 0x0000000000007992 */ /* 0x0005ec0000008000 */
[----:B--2---:R-:W2:Y:S01]  /*4500*/  FENCE.VIEW.ASYNC.S ;  /* 0x00000000000073c6 */ /* 0x004ea20000000000 */
[----:B------:R-:W-:-:S04]  /*4510*/  PRMT R0, RZ, 0x654, R0 ;  /* 0x00000654ff007816 */ /* 0x000fc80000000000 */
[----:B--2---:R2:W-:Y:S01]  /*4520*/  SYNCS.ARRIVE.TRANS64.RED.A1T0 RZ, [R0+URZ], RZ ;  /* 0x000000ff00ff79a7 */ /* 0x0045e200081004ff */
[----:B-1----:R-:W-:Y:S01]  /*4530*/  LOP3.LUT P1, RZ, R6, 0x1, RZ, 0xc0, !PT ;  /* 0x0000000106ff7812 */ /* 0x002fe2000782c0ff */
[----:B--2---:R-:W-:-:S12]  /*4540*/  BRA.U UP2, `(.L_x_83) ;  /* 0x0000000102fc7547 */ /* 0x004fd8000b800000 */
[----:B------:R-:W1:Y:S01]  /*4550*/  LDCU UR4, c[0x0][0x38c] ;  /* 0x00007180ff0477ac */ /* 0x000e620008000800 */
[----:B------:R-:W-:Y:S02]  /*4560*/  PLOP3.LUT P2, PT, PT, PT, PT, 0x80, 0x8 ;  /* 0x000000000008781c */ /* 0x000fe40003f4f070 */
[----:B------:R-:W-:Y:S01]  /*4570*/  SHF.L.U32 R5, R9, 0x1f, RZ ;  /* 0x0000001f09057819 */ /* 0x000fe200000006ff */
[----:B------:R-:W-:Y:S02]  /*4580*/  ULEA UR40, UR39, UR22, 0x3 ;  /* 0x0000001627287291 */ /* 0x000fe4000f8e18ff */
[----:B------:R-:W-:Y:S02]  /*4590*/  ULEA UR24, UR39, UR23, 0x7 ;  /* 0x0000001727187291 */ /* 0x000fe4000f8e38ff */
[----:B-1----:R-:W-:-:S06]  /*45a0*/  UISETP.GE.AND UP0, UPT, UR4, 0x1, UPT ;  /* 0x000000010400788c */ /* 0x002fcc000bf06270 */
[----:B------:R-:W-:-:S05]  /*45b0*/  PLOP3.LUT P0, PT, PT, PT, UP0, 0x80, 0x8 ;  /* 0x000000000008781c */ /* 0x000fca0003f0f008 */
[----:B------:R-:W-:-:S08]  /*45c0*/  @UP0 ULEA UR4, UR19, UR22, 0x3 ;  /* 0x0000001613040291 */ /* 0x000fd0000f8e18ff */
[----:B------:R-:W-:-:S04]  /*45d0*/  @P0 SHF.L.U32 R0, R2, 0x1f, RZ ;  /* 0x0000001f02000819 */ /* 0x000fc800000006ff */
[----:B------:R1:W2:Y:S01]  /*45e0*/  @P0 SYNCS.PHASECHK.TRANS64.TRYWAIT P2, [UR4], R0 ;  /* 0x00000000ff0005a7 */ /* 0x0002a20008041104 */
[----:B------:R-:W3:Y:S02]  /*45f0*/  SYNCS.PHASECHK.TRANS64.TRYWAIT P0, [UR40+0x160], R5 ;  /* 0x00016005ff0075a7 */ /* 0x000ee40008001128 */
[----:B-123--:R-:W-:Y:S05]  /*4600*/  @!P0 BRA `(.L_x_84) ;  /* 0x0000006800348947 */ /* 0x00efea0003800000 */
.L_x_202:
[----:B------:R-:W-:Y:S01]  /*4610*/  UMOV UR25, UR18 ;  /* 0x0000001200197c82 */ /* 0x000fe20008000000 */
[----:B------:R-:W-:Y:S05]  /*4620*/  BRA.U !UP0, `(.L_x_85) ;  /* 0x0000000108b47547 */ /* 0x000fea000b800000 */
[----:B------:R-:W-:Y:S01]  /*4630*/  UIADD3 UR25, UPT, UPT, UR43, UR18, URZ ;  /* 0x000000122b197290 */ /* 0x000fe2000fffe0ff */
[----:B------:R-:W-:Y:S01]  /*4640*/  UMOV UR21, URZ ;  /* 0x000000ff00157c82 */ /* 0x000fe20008000000 */
[----:B------:R-:W-:Y:S01]  /*4650*/  UMOV UR20, UR41 ;  /* 0x0000002900147c82 */ /* 0x000fe20008000000 */
[----:B------:R-:W-:-:S09]  /*4660*/  UMOV UR6, UR19 ;  /* 0x0000001300067c82 */ /* 0x000fd20008000000 */
.L_x_88:
[----:B--2---:R-:W-:Y:S01]  /*4670*/  ULEA UR7, UR6, UR22, 0x3 ;  /* 0x0000001606077291 */ /* 0x004fe2000f8e18ff */
[----:B---3--:R-:W-:Y:S11]  /*4680*/  @P2 BRA `(.L_x_86) ;  /* 0x00000000000c2947 */ /* 0x008ff60003800000 */
[----:B-1----:R-:W-:Y:S04]  /*4690*/  SHF.L.U32 R5, R2, 0x1f, RZ ;  /* 0x0000001f02057819 */ /* 0x002fe800000006ff */
[----:B------:R-:W1:Y:S02]  /*46a0*/  SYNCS.PHASECHK.TRANS64.TRYWAIT P0, [UR7], R5 ;  /* 0x00000005ff0075a7 */ /* 0x000e640008001107 */
[----:B-1----:R-:W-:Y:S05]  /*46b0*/  @!P0 BRA `(.L_x_87) ;  /* 0x0000006800208947 */ /* 0x002fea0003800000 */
.L_x_86:
[----:B------:R-:W-:Y:S01]  /*46c0*/  UISETP.NE.AND UP0, UPT, UR20, 0x1, UPT ;  /* 0x000000011400788c */ /* 0x000fe2000bf05270 */
[----:B------:R-:W-:Y:S01]  /*46d0*/  PLOP3.LUT P2, PT, PT, PT, PT, 0x80, 0x8 ;  /* 0x000000000008781c */ /* 0x000fe20003f4f070 */
[----:B------:R-:W-:Y:S02]  /*46e0*/  UIADD3 UR4, UPT, UPT, UR6, 0x1, URZ ;  /* 0x0000000106047890 */ /* 0x000fe4000fffe0ff */
[----:B------:R-:W-:Y:S02]  /*46f0*/  ULEA UR12, UR6, UR36, 0x8 ;  /* 0x00000024060c7291 */ /* 0x000fe4000f8e40ff */
[----:B------:R-:W-:Y:S01]  /*4700*/  UISETP.NE.AND UP1, UPT, UR4, 0xe, UPT ;  /* 0x0000000e0400788c */ /* 0x000fe2000bf25270 */
[----:B------:R-:W-:Y:S01]  /*4710*/  PLOP3.LUT P0, PT, PT, PT, UP0, 0x80, 0x8 ;  /* 0x000000000008781c */ /* 0x000fe20003f0f008 */
[----:B------:R-:W-:Y:S02]  /*4720*/  ULEA UR10, UR6, UR35, 0x9 ;  /* 0x00000023060a7291 */ /* 0x000fe4000f8e48ff */
[----:B------:R-:W-:Y:S02]  /*4730*/  USEL UR5, URZ, 0x1, UP1 ;  /* 0x00000001ff057887 */ /* 0x000fe40008800000 */
[----:B------:R-:W-:Y:S02]  /*4740*/  USEL UR19, UR4, URZ, UP1 ;  /* 0x000000ff04137287 */ /* 0x000fe40008800000 */
[----:B------:R-:W-:Y:S02]  /*4750*/  ULEA UR16, UR6, UR37, 0x5 ;  /* 0x0000002506107291 */ /* 0x000fe4000f8e28ff */
[----:B------:R-:W-:Y:S01]  /*4760*/  @UP0 ULEA UR4, UR19, UR22, 0x3 ;  /* 0x0000001613040291 */ /* 0x000fe2000f8e18ff */
[----:B------:R-:W-:Y:S01]  /*4770*/  LOP3.LUT R2, R2, UR5, RZ, 0x3c, !PT ;  /* 0x0000000502027c12 */ /* 0x000fe2000f8e3cff */
[----:B------:R-:W-:Y:S02]  /*4780*/  UISETP.NE.U32.AND UP0, UPT, UR21, URZ, UPT ;  /* 0x000000ff1500728c */ /* 0x000fe4000bf05070 */
[----:B------:R-:W-:Y:S01]  /*4790*/  ULEA UR14, UR6, UR38, 0x5 ;  /* 0x00000026060e7291 */ /* 0x000fe2000f8e28ff */
[----:B-1----:R-:W-:Y:S01]  /*47a0*/  @P0 SHF.L.U32 R0, R2, 0x1f, RZ ;  /* 0x0000001f02000819 */ /* 0x002fe200000006ff */
[----:B------:R-:W-:Y:S02]  /*47b0*/  UIADD3 UR8, UPT, UPT, UR12, 0x2, URZ ;  /* 0x000000020c087890 */ /* 0x000fe4000fffe0ff */
[----:B------:R-:W-:Y:S01]  /*47c0*/  UIADD3 UR7, UPT, UPT, UR7, 0x70, URZ ;  /* 0x0000007007077890 */ /* 0x000fe2000fffe0ff */
[----:B------:R2:W3:Y:S01]  /*47d0*/  @P0 SYNCS.PHASECHK.TRANS64.TRYWAIT P2, [UR4], R0 ;  /* 0x00000000ff0005a7 */ /* 0x0004e20008041104 */
[----:B------:R-:W-:Y:S02]  /*47e0*/  UIADD3 UR4, UPT, UPT, UR10, 0x2, URZ ;  /* 0x000000020a047890 */ /* 0x000fe4000fffe0ff */
[----:B------:R-:W-:Y:S02]  /*47f0*/  UIADD3 UR18, UPT, UPT, UR18, 0x1, URZ ;  /* 0x0000000112127890 */ /* 0x000fe4000fffe0ff */
[----:B------:R-:W-:Y:S01]  /*4800*/  UIADD3 UR20, UPT, UPT, UR20, -0x1, URZ ;  /* 0xffffffff14147890 */ /* 0x000fe2000fffe0ff */
[----:B------:R-:W-:Y:S01]  /*4810*/  UMOV UR17, 0x4008 ;  /* 0x0000400800117882 */ /* 0x000fe20000000000 */
[----:B------:R-:W-:Y:S01]  /*4820*/  UMOV UR15, 0x4008 ;  /* 0x00004008000f7882 */ /* 0x000fe20000000000 */
[----:B------:R2:W-:Y:S01]  /*4830*/  UTCCP.T.S.2CTA.4x32dp128bit tmem[UR23+0x100], gdesc[UR16] ;  /* 0x00010010170079e7 */ /* 0x0005e20009300000 */
[----:B------:R2:W-:Y:S01]  /*4840*/  UTCCP.T.S.2CTA.4x32dp128bit tmem[UR23+0x104], gdesc[UR14] ;  /* 0x0001040e170079e7 */ /* 0x0005e20009300000 */
[----:B------:R-:W-:Y:S01]  /*4850*/  UMOV UR13, 0x80004020 ;  /* 0x80004020000d7882 */ /* 0x000fe20000000000 */
[----:B------:R-:W-:Y:S01]  /*4860*/  UMOV UR11, 0x80004020 ;  /* 0x80004020000b7882 */ /* 0x000fe20000000000 */
[----:B------:R-:W-:Y:S01]  /*4870*/  UMOV UR9, 0x80004020 ;  /* 0x8000402000097882 */ /* 0x000fe20000000000 */
[----:B------:R2:W-:Y:S01]  /*4880*/  UTCOMMA.2CTA gdesc[UR10], gdesc[UR12], tmem[UR24], tmem[UR28], idesc[UR29], tmem[UR32], UP0 ;  /* 0xc0201c0c0a0075ea */ /* 0x0005e20008200018 */
[----:B------:R-:W-:Y:S01]  /*4890*/  UISETP.NE.AND UP0, UPT, UR18, UR25, UPT ;  /* 0x000000191200728c */ /* 0x000fe2000bf05270 */
[----:B------:R-:W-:Y:S01]  /*48a0*/  UMOV UR5, 0x80004020 ;  /* 0x8000402000057882 */ /* 0x000fe20000000000 */
[----:B------:R-:W-:Y:S01]  /*48b0*/  UMOV UR21, 0x1 ;  /* 0x0000000100157882 */ /* 0x000fe20000000000 */
[----:B------:R2:W-:Y:S01]  /*48c0*/  UTCOMMA.2CTA gdesc[UR4], gdesc[UR8], tmem[UR24], tmem[UR26], idesc[UR27], tmem[UR30], UPT ;  /* 0xc01e1a08040075ea */ /* 0x0005e2000ba00018 */
[----:B------:R2:W-:Y:S01]  /*48d0*/  UTCBAR.2CTA.MULTICAST [UR7], URZ, UR34 ;  /* 0x000000ff070073e9 */ /* 0x0005e20008200822 */
[----:B------:R-:W-:Y:S04]  /*48e0*/  UMOV UR6, UR19 ;  /* 0x0000001300067c82 */ /* 0x000fe80008000000 */
[----:B------:R-:W-:Y:S05]  /*48f0*/  BRA.U UP0, `(.L_x_88) ;  /* 0xfffffffd005c7547 */ /* 0x000fea000b83ffff */
.L_x_85:
[----:B--2---:R-:W-:Y:S01]  /*4900*/  UIADD3 UR4, UPT, UPT, UR40, 0x150, URZ ;  /* 0x0000015028047890 */ /* 0x004fe2000fffe0ff */
[----:B------:R-:W-:-:S08]  /*4910*/  UMOV UR18, UR25 ;  /* 0x0000001900127c82 */ /* 0x000fd00008000000 */
[----:B------:R2:W-:Y:S01]  /*4920*/  UTCBAR.2CTA.MULTICAST [UR4], URZ, UR42 ;  /* 0x000000ff040073e9 */ /* 0x0005e2000820082a */
[----:B------:R-:W-:Y:S02]  /*4930*/  NOP ;  /* 0x0000000000007918 */ /* 0x000fe40000000000 */
.L_x_83:
[----:B--2---:R-:W-:Y:S01]  /*4940*/  UIADD3 UR4, UPT, UPT, UR39, 0x1, URZ ;  /* 0x0000000127047890 */ /* 0x004fe2000fffe0ff */
[----:B------:R-:W-:-:S03]  /*4950*/  ISETP.NE.AND P0, PT, R8, 0x2, PT ;  /* 0x000000020800780c */ /* 0x000fc60003f05270 */
[----:B------:R-:W-:Y:S01]  /*4960*/  UISETP.NE.AND UP0, UPT, UR4, 0x2, UPT ;  /* 0x000000020400788c */ /* 0x000fe2000bf05270 */
[----:B-1----:R-:W-:Y:S02]  /*4970*/  SEL R0, RZ, 0x1, P0 ;  /* 0x00000001ff007807 */ /* 0x002fe40000000000 */
[----:B------:R-:W-:Y:S01]  /*4980*/  SEL R8, R8, RZ, P0 ;  /* 0x000000ff08087207 */ /* 0x000fe20000000000 */
[----:B------:R-:W-:Y:S01]  /*4990*/  USEL UR5, URZ, 0x1, UP0 ;  /* 0x00000001ff057887 */ /* 0x000fe20008000000 */
[----:B------:R-:W-:Y:S01]  /*49a0*/  LOP3.LUT R3, R3, R0, RZ, 0x3c, !PT ;  /* 0x0000000003037212 */ /* 0x000fe200078e3cff */
[----:B------:R-:W-:-:S04]  /*49b0*/  USEL UR39, UR4, URZ, UP0 ;  /* 0x000000ff04277287 */ /* 0x000fc80008000000 */
[----:B------:R-:W-:Y:S01]  /*49c0*/  LOP3.LUT R9, R9, UR5, RZ, 0x3c, !PT ;  /* 0x0000000509097c12 */ /* 0x000fe2000f8e3cff */
[----:B------:R-:W-:Y:S07]  /*49d0*/  @P1 BRA `(.L_x_89) ;  /* 0xfffffff800941947 */ /* 0x000fee000383ffff */
[----:B------:R-:W1:Y:S01]  /*49e0*/  S2UR UR8, SR_CgaCtaId ;  /* 0x00000000000879c3 */ /* 0x000e620000008800 */
[----:B------:R-:W-:Y:S01]  /*49f0*/  ELECT P0, URZ, PT ;  /* 0x0000000000ff782f */ /* 0x000fe20003800000 */
[----:B------:R-:W-:Y:S01]  /*4a00*/  HFMA2 R0, -RZ, RZ, 0, 5.9604644775390625e-08 ;  /* 0x00000001ff007431 */ /* 0x000fe200000001ff */
[----:B------:R-:W-:-:S05]  /*4a10*/  UMOV UR4, 0x40 ;  /* 0x0000004000047882 */ /* 0x000fca0000000000 */
[----:B------:R-:W-:Y:S01]  /*4a20*/  UVIRTCOUNT.DEALLOC.SMPOOL 0x80 ;  /* 0x000000800000784c */ /* 0x000fe20000000000 */
[----:B------:R-:W-:Y:S02]  /*4a30*/  UISETP.NE.AND UP0, UPT, UR46, URZ, UPT ;  /* 0x000000ff2e00728c */ /* 0x000fe4000bf05270 */
[----:B-1----:R-:W-:-:S09]  /*4a40*/  ULEA UR8, UR8, UR4, 0x18 ;  /* 0x0000000408087291 */ /* 0x002fd2000f8ec0ff */
[----:B------:R1:W-:Y:S01]  /*4a50*/  @P0 STS.U8 [UR8+0x1c], R0 ;  /* 0x00001c00ff000988 */ /* 0x0003e20008000008 */
[----:B------:R-:W-:Y:S05]  /*4a60*/  BRA.U UP0, `(.L_x_90) ;  /* 0x0000000100587547 */ /* 0x000fea000b800000 */
[----:B------:R-:W-:Y:S01]  /*4a70*/  UIADD3 UR5, UPT, UPT, UR22, 0x160, URZ ;  /* 0x0000016016057890 */ /* 0x000fe2000fffe0ff */
[----:B------:R-:W-:-:S03]  /*4a80*/  SHF.L.U32 R3, R9, 0x1f, RZ ;  /* 0x0000001f09037819 */ /* 0x000fc600000006ff */
[----:B------:R-:W-:-:S09]  /*4a90*/  ULEA UR4, UR39, UR5, 0x3 ;  /* 0x0000000527047291 */ /* 0x000fd2000f8e18ff */
[----:B------:R-:W2:Y:S02]  /*4aa0*/  SYNCS.PHASECHK.TRANS64.TRYWAIT P0, [UR4], R3 ;  /* 0x00000003ff0075a7 */ /* 0x000ea40008001104 */
[----:B--2---:R-:W-:Y:S05]  /*4ab0*/  @!P0 BRA `(.L_x_91) ;  /* 0x0000006400388947 */ /* 0x004fea0003800000 */
.L_x_205:
[----:B------:R-:W-:-:S04]  /*4ac0*/  UIADD3 UR39, UPT, UPT, UR39, 0x1, URZ ;  /* 0x0000000127277890 */ /* 0x000fc8000fffe0ff */
[----:B------:R-:W-:-:S04]  /*4ad0*/  UISETP.NE.AND UP1, UPT, UR39, 0x2, UPT ;  /* 0x000000022700788c */ /* 0x000fc8000bf25270 */
[----:B------:R-:W-:Y:S02]  /*4ae0*/  USEL UR6, URZ, 0x1, UP1 ;  /* 0x00000001ff067887 */ /* 0x000fe40008800000 */
[----:B------:R-:W-:-:S04]  /*4af0*/  USEL UR4, UR39, URZ, UP1 ;  /* 0x000000ff27047287 */ /* 0x000fc80008800000 */
[----:B------:R-:W-:Y:S01]  /*4b00*/  ULEA UR4, UR4, UR5, 0x3 ;  /* 0x0000000504047291 */ /* 0x000fe2000f8e18ff */
[----:B-1----:R-:W-:-:S04]  /*4b10*/  LOP3.LUT R3, R9, UR6, RZ, 0x3c, !PT ;  /* 0x0000000609037c12 */ /* 0x002fc8000f8e3cff */
[----:B------:R-:W-:Y:S01]  /*4b20*/  SHF.L.U32 R3, R3, 0x1f, RZ ;  /* 0x0000001f03037819 */ /* 0x000fe200000006ff */
[----:B------:R-:W-:-:S04]  /*4b30*/  IMAD.U32 R0, RZ, RZ, UR4 ;  /* 0x00000004ff007e24 */ /* 0x000fc8000f8e00ff */
[----:B------:R1:W2:Y:S03]  /*4b40*/  SYNCS.PHASECHK.TRANS64.TRYWAIT P0, [R0+URZ], R3 ;  /* 0x00000003000075a7 */ /* 0x0002a600080011ff */
[----:B--2---:R-:W-:Y:S05]  /*4b50*/  @!P0 NANOSLEEP.SYNCS 0x989680 ;  /* 0x009896800000895d */ /* 0x004fea0003900000 */
[----:B------:R-:W2:Y:S02]  /*4b60*/  @!P0 SYNCS.PHASECHK.TRANS64 P0, [R0+URZ], R3 ;  /* 0x00000003000085a7 */ /* 0x000ea400080010ff */
[----:B--2---:R-:W-:Y:S05]  /*4b70*/  @P0 BRA `(.L_x_92) ;  /* 0x0000000000200947 */ /* 0x004fea0003800000 */
.L_x_93:
[----:B--2---:R2:W4:Y:S02]  /*4b80*/  SYNCS.PHASECHK.TRANS64.TRYWAIT P0, [R0+URZ], R3 ;  /* 0x00000003000075a7 */ /* 0x00452400080011ff */
[----:B----4-:R-:W-:Y:S05]  /*4b90*/  @!P0 NANOSLEEP.SYNCS 0x989680 ;  /* 0x009896800000895d */ /* 0x010fea0003900000 */
[----:B------:R-:W4:Y:S02]  /*4ba0*/  @!P0 SYNCS.PHASECHK.TRANS64 P0, [R0+URZ], R3 ;  /* 0x00000003000085a7 */ /* 0x000f2400080010ff */
[----:B----4-:R-:W-:Y:S05]  /*4bb0*/  @!P0 BRA `(.L_x_93) ;  /* 0xfffffffc00f08947 */ /* 0x010fea000383ffff */
[----:B------:R-:W-:Y:S05]  /*4bc0*/  BRA `(.L_x_92) ;  /* 0x00000000000c7947 */ /* 0x000fea0003800000 */
.L_x_90:
[----:B------:R-:W-:-:S04]  /*4bd0*/  UIADD3 UR4, UPT, UPT, UR22, 0x190, URZ ;  /* 0x0000019016047890 */ /* 0x000fc8000fffe0ff */
[----:B------:R-:W-:-:S09]  /*4be0*/  UPRMT UR4, UR48, 0x654, UR4 ;  /* 0x0000065430047896 */ /* 0x000fd20008000004 */
[----:B------:R-:W-:Y:S03]  /*4bf0*/  SYNCS.ARRIVE.TRANS64.RED.A1T0 RZ, [UR4], RZ ;  /* 0x000000ffffff79a7 */ /* 0x000fe60008100404 */
.L_x_92:
[----:B-12---:R-:W-:Y:S01]  /*4c00*/  SHF.L.U32 R3, RZ, 0x1f, RZ ;  /* 0x0000001fff037819 */ /* 0x006fe200000006ff */
[----:B------:R-:W-:Y:S01]  /*4c10*/  UIADD3 UR4, UPT, UPT, UR22, 0x190, URZ ;  /* 0x0000019016047890 */ /* 0x000fe2000fffe0ff */
[----:B------:R-:W-:Y:S02]  /*4c20*/  PLOP3.LUT P0, PT, PT, PT, UP0, 0x80, 0x8 ;  /* 0x000000000008781c */ /* 0x000fe40003f0f008 */
[----:B------:R-:W1:Y:S02]  /*4c30*/  SYNCS.PHASECHK.TRANS64.TRYWAIT P1, [UR22+0x190], R3 ;  /* 0x00019003ff0075a7 */ /* 0x000e640008021116 */
[----:B-1----:R-:W-:Y:S09]  /*4c40*/  @!P1 BRA `(.L_x_94) ;  /* 0x0000006000ec9947 */ /* 0x002ff20003800000 */
.L_x_207:
[----:B------:R-:W-:Y:S01]  /*4c50*/  @!UP0 UPRMT UR4, UR48, 0x654, UR4 ;  /* 0x0000065430048896 */ /* 0x000fe20008000004 */
[----:B------:R-:W-:Y:S01]  /*4c60*/  UMOV UR5, 0xffff ;  /* 0x0000ffff00057882 */ /* 0x000fe20000000000 */
[----:B------:R-:W-:-:S07]  /*4c70*/  UMOV UR6, 0x1 ;  /* 0x0000000100067882 */ /* 0x000fce0000000000 */
[----:B------:R-:W-:Y:S01]  /*4c80*/  @!P0 SYNCS.ARRIVE.TRANS64.RED.A1T0 RZ, [UR4], RZ ;  /* 0x000000ffffff89a7 */ /* 0x000fe20008100404 */
[----:B------:R-:W-:Y:S01]  /*4c90*/  NOP ;  /* 0x0000000000007918 */ /* 0x000fe20000000000 */
[----:B-1----:R-:W1:Y:S01]  /*4ca0*/  LDS R0, [UR8+0x14] ;  /* 0x00001408ff007984 */ /* 0x002e620008000800 */
[----:B------:R-:W-:-:S04]  /*4cb0*/  ULOP3.LUT UR4, UR23, 0xffff, URZ, 0xc0, !UPT ;  /* 0x0000ffff17047892 */ /* 0x000fc8000f8ec0ff */
[----:B------:R-:W-:-:S04]  /*4cc0*/  USHF.R.U32.HI UR4, URZ, 0x5, UR4 ;  /* 0x00000005ff047899 */ /* 0x000fc80008011604 */
[----:B------:R-:W-:Y:S02]  /*4cd0*/  USHF.L.U32 UR5, UR5, UR4, URZ ;  /* 0x0000000405057299 */ /* 0x000fe400080006ff */
[----:B------:R-:W-:-:S04]  /*4ce0*/  USHF.L.U32 UR4, UR6, UR4, URZ ;  /* 0x0000000406047299 */ /* 0x000fc800080006ff */
[----:B-1----:R-:W-:-:S04]  /*4cf0*/  LOP3.LUT R0, R0, UR5, RZ, 0xc0, !PT ;  /* 0x0000000500007c12 */ /* 0x002fc8000f8ec0ff */
[----:B------:R-:W-:-:S13]  /*4d00*/  ISETP.NE.AND P0, PT, R0, UR5, PT ;  /* 0x0000000500007c0c */ /* 0x000fda000bf05270 */
[----:B------:R-:W-:Y:S05]  /*4d10*/  @P0 BRA `(.L_x_95) ;  /* 0x0000000000580947 */ /* 0x000fea0003800000 */
[----:B------:R-:W1:Y:S02]  /*4d20*/  LDS R0, [UR8+0x18] ;  /* 0x00001808ff007984 */ /* 0x000e640008000800 */
[----:B-1----:R-:W-:-:S04]  /*4d30*/  LOP3.LUT R0, R0, UR4, RZ, 0xc0, !PT ;  /* 0x0000000400007c12 */ /* 0x002fc8000f8ec0ff */
[----:B------:R-:W-:-:S13]  /*4d40*/  ISETP.NE.AND P0, PT, R0, UR4, PT ;  /* 0x0000000400007c0c */ /* 0x000fda000bf05270 */
[----:B------:R-:W-:Y:S05]  /*4d50*/  @P0 BRA `(.L_x_96) ;  /* 0x00000000003c0947 */ /* 0x000fea0003800000 */
[----:B------:R-:W1:Y:S01]  /*4d60*/  S2R R2, SR_LANEID ;  /* 0x0000000000027919 */ /* 0x000e620000000000 */
[----:B------:R-:W-:Y:S01]  /*4d70*/  ULOP3.LUT UR5, URZ, UR5, URZ, 0x33, !UPT ;  /* 0x00000005ff057292 */ /* 0x000fe2000f8e33ff */
[----:B------:R-:W-:Y:S01]  /*4d80*/  LOP3.LUT R4, RZ, UR4, RZ, 0x33, !PT ;  /* 0x00000004ff047c12 */ /* 0x000fe2000f8e33ff */
[----:B------:R-:W-:Y:S02]  /*4d90*/  VOTEU.ANY UR4, UPT, PT ;  /* 0x0000000000047886 */ /* 0x000fe400038e0100 */
[----:B------:R-:W-:Y:S01]  /*4da0*/  UFLO.U32 UR4, UR4 ;  /* 0x00000004000472bd */ /* 0x000fe200080e0000 */
[----:B------:R-:W2:Y:S01]  /*4db0*/  REDUX UR6, R4 ;  /* 0x00000000040673c4 */ /* 0x000ea20000000000 */
[----:B------:R-:W-:-:S06]  /*4dc0*/  IMAD.U32 R0, RZ, RZ, UR5 ;  /* 0x00000005ff007e24 */ /* 0x000fcc000f8e00ff */
[----:B------:R4:W-:Y:S01]  /*4dd0*/  UTCATOMSWS.AND URZ, UR5 ;  /* 0x0000000500ff79e3 */ /* 0x0009e20008000000 */
[----:B------:R-:W3:Y:S01]  /*4de0*/  REDUX UR7, R0 ;  /* 0x00000000000773c4 */ /* 0x000ee20000000000 */
[----:B-1----:R-:W-:Y:S01]  /*4df0*/  ISETP.EQ.U32.AND P0, PT, R2, UR4, PT ;  /* 0x0000000402007c0c */ /* 0x002fe2000bf02070 */
[----:B--2---:R-:W-:Y:S01]  /*4e00*/  IMAD.U32 R2, RZ, RZ, UR6 ;  /* 0x00000006ff027e24 */ /* 0x004fe2000f8e00ff */
[----:B---3--:R-:W-:-:S11]  /*4e10*/  MOV R3, UR7 ;  /* 0x0000000700037c02 */ /* 0x008fd60008000f00 */
[----:B------:R4:W-:Y:S04]  /*4e20*/  @P0 ATOMS.AND RZ, [UR8+0x14], R3 ;  /* 0x00001403ffff098c */ /* 0x0009e8000a800008 */
[----:B------:R4:W-:Y:S01]  /*4e30*/  @P0 ATOMS.AND RZ, [UR8+0x18], R2 ;  /* 0x00001802ffff098c */ /* 0x0009e2000a800008 */
[----:B------:R-:W-:Y:S05]  /*4e40*/  BRA `(.L_x_97) ;  /* 0x0000000000147947 */ /* 0x000fea0003800000 */
.L_x_96:
[----:B------:R-:W-:Y:S02]  /*4e50*/  MOV R2, 0x4e70 ;  /* 0x00004e7000027802 */ /* 0x000fe40000000f00 */
[----:B---3-5:R-:W-:Y:S05]  /*4e60*/  CALL.REL.NOINC `($__internal_0_$__cuda_sm10x_tcgen05_guardrail_trap_col_being_dealloced_not_returned_by_alloc) ;  /* 0x0000006400cc7944 */ /* 0x028fea0003c00000 */
[----:B------:R-:W-:Y:S05]  /*4e70*/  BRA `(.L_x_97) ;  /* 0x0000000000087947 */ /* 0x000fea0003800000 */
.L_x_95:
[----:B------:R-:W-:Y:S02]  /*4e80*/  MOV R2, 0x4ea0 ;  /* 0x00004ea000027802 */ /* 0x000fe40000000f00 */
[----:B---3-5:R-:W-:Y:S05]  /*4e90*/  CALL.REL.NOINC `($__internal_2_$__cuda_sm10x_tcgen05_guardrail_trap_unallocated_columns_being_dealloced) ;  /* 0x0000006400d87944 */ /* 0x028fea0003c00000 */
.L_x_97:
[----:B------:R-:W-:Y:S01]  /*4ea0*/  NOP ;  /* 0x0000000000007918 */ /* 0x000fe20000000000 */
[----:B----4-:R-:W-:Y:S05]  /*4eb0*/  EXIT ;  /* 0x000000000000794d */ /* 0x010fea0003800000 */
.L_x_70:
[----:B------:R-:W-:-:S09]  /*4ec0*/  UISETP.NE.OR UP0, UPT, UR21, 0x3, !UP4 ;  /* 0x000000031500788c */ /* 0x000fd2000e705670 */
[----:B------:R-:W-:Y:S05]  /*4ed0*/  BRA.U UP0, `(.L_x_98) ;  /* 0x0000001100807547 */ /* 0x000fea000b800000 */
[----:B------:R-:W2:Y:S01]  /*4ee0*/  LDCU.64 UR4, c[0x0][0xc88] ;  /* 0x00019100ff0477ac */ /* 0x000ea20008000a00 */
[----:B------:R-:W3:Y:S01]  /*4ef0*/  LDC.64 R12, c[0x0][0x348] ;  /* 0x0000d200ff0c7b82 */ /* 0x000ee20000000a00 */
[----:B------:R-:W-:Y:S02]  /*4f00*/  HFMA2 R9, -RZ, RZ, 0, 0 ;  /* 0x00000000ff097431 */ /* 0x000fe400000001ff */
[----:B------:R-:W-:Y:S01]  /*4f10*/  IMAD.MOV.U32 R11, RZ, RZ, 0x1 ;  /* 0x00000001ff0b7424 */ /* 0x000fe200078e00ff */
[----:B------:R-:W4:Y:S01]  /*4f20*/  LDCU UR42, c[0x0][0x370] ;  /* 0x00006e00ff2a77ac */ /* 0x000f220008000800 */
[----:B------:R-:W-:Y:S01]  /*4f30*/  IMAD.MOV.U32 R10, RZ, RZ, RZ ;  /* 0x000000ffff0a7224 */ /* 0x000fe200078e00ff */
[----:B------:R-:W-:Y:S01]  /*4f40*/  MOV R3, 0x2000 ;  /* 0x0000200000037802 */ /* 0x000fe20000000f00 */
[----:B------:R-:W4:Y:S01]  /*4f50*/  LDCU.128 UR48, c[0x0][0xf10] ;  /* 0x0001e200ff3077ac */ /* 0x000f220008000c00 */
[----:B------:R-:W1:Y:S01]  /*4f60*/  LDCU UR38, c[0x0][0x374] ;  /* 0x00006e80ff2677ac */ /* 0x000e620008000800 */
[----:B------:R-:W1:Y:S01]  /*4f70*/  LDCU.64 UR40, c[0x0][0xc90] ;  /* 0x00019200ff2877ac */ /* 0x000e620008000a00 */
[----:B------:R-:W1:Y:S01]  /*4f80*/  LDCU UR15, c[0x0][0xf0c] ;  /* 0x0001e180ff0f77ac */ /* 0x000e620008000800 */
[----:B--2---:R-:W-:Y:S01]  /*4f90*/  UISETP.NE.U32.AND UP0, UPT, UR4, URZ, UPT ;  /* 0x000000ff0400728c */ /* 0x004fe2000bf05070 */
[----:B------:R-:W2:Y:S01]  /*4fa0*/  LDCU UR52, c[0x0][0xf20] ;  /* 0x0001e400ff3477ac */ /* 0x000ea20008000800 */
[----:B------:R-:W2:Y:S01]  /*4fb0*/  LDCU UR4, c[0x0][0xf30] ;  /* 0x0001e600ff0477ac */ /* 0x000ea20008000800 */
[----:B------:R-:W-:Y:S01]  /*4fc0*/  UMOV UR21, 0x400 ;  /* 0x0000040000157882 */ /* 0x000fe20000000000 */
[----:B----4-:R-:W-:-:S02]  /*4fd0*/  UIMAD.WIDE.U32 UR6, UR42, UR48, URZ ;  /* 0x000000302a0672a5 */ /* 0x010fc4000f8e00ff */
[----:B-1----:R-:W-:Y:S02]  /*4fe0*/  UIMAD.WIDE.U32 UR8, UR38, UR51, URZ ;  /* 0x00000033260872a5 */ /* 0x002fe4000f8e00ff */
[----:B------:R-:W-:Y:S02]  /*4ff0*/  ULEA UR21, UR53, UR21, 0x18 ;  /* 0x0000001535157291 */ /* 0x000fe4000f8ec0ff */
[----:B------:R-:W-:Y:S02]  /*5000*/  UISETP.NE.U32.AND UP6, UPT, UR40, URZ, UPT ;  /* 0x000000ff2800728c */ /* 0x000fe4000bfc5070 */
[----:B------:R-:W-:Y:S02]  /*5010*/  UIADD3 UR43, UPT, UPT, UR21, 0xf8, URZ ;  /* 0x000000f8152b7890 */ /* 0x000fe4000fffe0ff */
[----:B------:R-:W-:Y:S02]  /*5020*/  UISETP.NE.AND.EX UP5, UPT, UR5, URZ, UPT, UP0 ;  /* 0x000000ff0500728c */ /* 0x000fe4000bfa5300 */
[----:B------:R-:W-:Y:S01]  /*5030*/  UISETP.NE.AND UP0, UPT, UR39, 0x1, UPT ;  /* 0x000000012700788c */ /* 0x000fe2000bf05270 */
[----:B------:R-:W-:Y:S01]  /*5040*/  UMOV UR6, UR7 ;  /* 0x0000000700067c82 */ /* 0x000fe20008000000 */
[----:B------:R-:W-:Y:S01]  /*5050*/  UMOV UR45, UR9 ;  /* 0x00000009002d7c82 */ /* 0x000fe20008000000 */
[----:B------:R-:W-:-:S02]  /*5060*/  UISETP.NE.AND UP0, UPT, UR15, 0x1, UPT ;  /* 0x000000010f00788c */ /* 0x000fc4000bf05270 */
[----:B------:R-:W-:Y:S02]  /*5070*/  UPLOP3.LUT UP4, UPT, UPT, UPT, UPT, 0x40, 0x4 ;  /* 0x000000000004789c */ /* 0x000fe40003f8e870 */
[----:B------:R-:W-:Y:S01]  /*5080*/  UISETP.GE.AND UP2, UPT, UR39, 0x1, UPT ;  /* 0x000000012700788c */ /* 0x000fe2000bf46270 */
[----:B------:R-:W1:Y:S01]  /*5090*/  LDCU.64 UR22, c[0x0][0xf28] ;  /* 0x0001e500ff1677ac */ /* 0x000e620008000a00 */
[----:B------:R-:W-:Y:S02]  /*50a0*/  UISETP.NE.AND.EX UP6, UPT, UR41, URZ, UPT, UP6 ;  /* 0x000000ff2900728c */ /* 0x000fe4000bfc5360 */
[----:B------:R-:W-:Y:S02]  /*50b0*/  UIADD3 UR33, UPT, UPT, UR21, 0xe0, URZ ;  /* 0x000000e015217890 */ /* 0x000fe4000fffe0ff */
[----:B------:R-:W-:Y:S02]  /*50c0*/  UIADD3 UR25, UPT, UPT, UR21, 0xe8, URZ ;  /* 0x000000e815197890 */ /* 0x000fe4000fffe0ff */
[----:B------:R-:W-:-:S02]  /*50d0*/  UIADD3 UR17, UPT, UPT, UR21, 0xf0, URZ ;  /* 0x000000f015117890 */ /* 0x000fc4000fffe0ff */
[----:B------:R-:W-:Y:S02]  /*50e0*/  UPRMT UR43, UR53, 0x654, UR43 ;  /* 0x00000654352b7896 */ /* 0x000fe4000800002b */
[----:B------:R-:W-:Y:S02]  /*50f0*/  USHF.R.U32.HI UR46, URZ, UR49, UR6 ;  /* 0x00000031ff2e7299 */ /* 0x000fe40008011606 */
[----:B--2---:R-:W-:Y:S02]  /*5100*/  USHF.R.U32.HI UR45, URZ, UR52, UR45 ;  /* 0x00000034ff2d7299 */ /* 0x004fe4000801162d */
[----:B------:R-:W-:Y:S02]  /*5110*/  UISETP.NE.AND UP0, UPT, UR50, 0x1, UPT ;  /* 0x000000013200788c */ /* 0x000fe4000bf05270 */
[----:B---3--:R-:W-:-:S11]  /*5120*/  UISETP.NE.AND UP3, UPT, UR4, 0x1, UPT ;  /* 0x000000010400788c */ /* 0x008fd6000bf65270 */
.L_x_109:
[C---:B------:R-:W-:Y:S02]  /*5130*/  LEA R8, R10.reuse, UR21, 0x3 ;  /* 0x000000150a087c11 */ /* 0x040fe4000f8e18ff */
[----:B------:R-:W-:Y:S02]  /*5140*/  SHF.L.U32 R5, R9, 0x1f, RZ ;  /* 0x0000001f09057819 */ /* 0x000fe400000006ff */
[----:B------:R-:W-:Y:S02]  /*5150*/  LEA R6, R10, UR21, 0x4 ;  /* 0x000000150a067c11 */ /* 0x000fe4000f8e20ff */
[----:B------:R-:W2:Y:S02]  /*5160*/  SYNCS.PHASECHK.TRANS64.TRYWAIT P0, [R8+URZ+0x130], R5 ;  /* 0x00013005080075a7 */ /* 0x000ea400080011ff */
[----:B--23--:R-:W-:Y:S05]  /*5170*/  @!P0 BRA `(.L_x_99) ;  /* 0x0000005c00b88947 */ /* 0x00cfea0003800000 */
.L_x_208:
[----:B--2---:R-:W2:Y:S01]  /*5180*/  LDS.128 R4, [R6+0x1a0] ;  /* 0x0001a00006047984 */ /* 0x004ea20000000c00 */
[----:B------:R-:W-:Y:S01]  /*5190*/  UISETP.GE.AND UP0, UPT, UR39, 0x1, UPT ;  /* 0x000000012700788c */ /* 0x000fe2000bf06270 */
[----:B------:R-:W-:Y:S01]  /*51a0*/  @!PT LDS RZ, [RZ] ;  /* 0x00000000fffff984 */ /* 0x000fe20000000800 */
[----:B------:R-:W-:Y:S01]  /*51b0*/  @!PT LDS RZ, [RZ] ;  /* 0x00000000fffff984 */ /* 0x000fe20000000800 */
[----:B------:R-:W-:Y:S01]  /*51c0*/  @!PT LDS RZ, [RZ] ;  /* 0x00000000fffff984 */ /* 0x000fe20000000800 */
[----:B------:R-:W-:Y:S01]  /*51d0*/  @!PT LDS RZ, [RZ] ;  /* 0x00000000fffff984 */ /* 0x000fe20000000800 */
[----:B------:R3:W-:Y:S06]  /*51e0*/  MEMBAR.ALL.CTA ;  /* 0x0000000000007992 */ /* 0x0007ec0000008000 */
[----:B---3--:R-:W3:Y:S01]  /*51f0*/  FENCE.VIEW.ASYNC.S ;  /* 0x00000000000073c6 */ /* 0x008ee20000000000 */
[----:B--2---:R-:W-:Y:S11]  /*5200*/  LOP3.LUT P0, RZ, R6, 0x1, RZ, 0xc0, !PT ;  /* 0x0000000106ff7812 */ /* 0x004ff6000780c0ff */
[----:B------:R-:W-:Y:S02]  /*5210*/  @!UPT UIADD3 URZ, UPT, UPT, URZ, URZ, URZ ;  /* 0x000000fffffff290 */ /* 0x000fe4000fffe0ff */
[----:B---3--:R-:W-:Y:S01]  /*5220*/  VOTEU.ANY UP2, P0 ;  /* 0x0000000000ff7886 */ /* 0x008fe20000040100 */
[----:B------:R-:W-:Y:S11]  /*5230*/  PLOP3.LUT P0, PT, PT, PT, UP2, 0x80, 0x8 ;  /* 0x000000000008781c */ /* 0x000ff60003f0f028 */
[----:B------:R-:W-:Y:S02]  /*5240*/  @!UPT UIADD3 URZ, UPT, UPT, URZ, URZ, URZ ;  /* 0x000000fffffff290 */ /* 0x000fe4000fffe0ff */
[----:B------:R-:W-:Y:S02]  /*5250*/  @P0 SHF.R.U32.HI R0, RZ, 0x10, R5 ;  /* 0x00000010ff000819 */ /* 0x000fe40000011605 */
[----:B------:R-:W-:Y:S02]  /*5260*/  @P0 MOV R2, R4 ;  /* 0x0000000400020202 */ /* 0x000fe40000000f00 */
[----:B------:R-:W-:Y:S01]  /*5270*/  @P0 R2UR UR4, R0 ;  /* 0x00000000000402ca */ /* 0x000fe200000e0000 */
[----:B------:R-:W-:Y:S01]  /*5280*/  VIADD R0, R8, 0x140 ;  /* 0x0000014008007836 */ /* 0x000fe20000000000 */
[----:B------:R-:W-:Y:S02]  /*5290*/  @P0 LOP3.LUT R4, R5, 0xffff, RZ, 0xc0, !PT ;  /* 0x0000ffff05040812 */ /* 0x000fe400078ec0ff */
[----:B------:R-:W-:Y:S02]  /*52a0*/  @P0 R2UR UR6, R2 ;  /* 0x00000000020602ca */ /* 0x000fe400000e0000 */
[----:B------:R-:W-:Y:S02]  /*52b0*/  PRMT R0, RZ, 0x654, R0 ;  /* 0x00000654ff007816 */ /* 0x000fe40000000000 */
[----:B------:R-:W-:Y:S02]  /*52c0*/  @P0 R2UR UR5, R4 ;  /* 0x00000000040502ca */ /* 0x000fe400000e0000 */
[----:B------:R2:W-:Y:S03]  /*52d0*/  SYNCS.ARRIVE.TRANS64.RED.A1T0 RZ, [R0+URZ], RZ ;  /* 0x000000ff00ff79a7 */ /* 0x0005e600081004ff */
[----:B------:R-:W-:Y:S04]  /*52e0*/  @UP2 UMOV UR37, UR4 ;  /* 0x0000000400252c82 */ /* 0x000fe80008000000 */
[----:B------:R-:W-:Y:S04]  /*52f0*/  @UP2 UMOV UR14, UR6 ;  /* 0x00000006000e2c82 */ /* 0x000fe80008000000 */
[----:B------:R-:W-:Y:S01]  /*5300*/  @UP2 UMOV UR13, UR5 ;  /* 0x00000005000d2c82 */ /* 0x000fe20008000000 */
[----:B------:R-:W-:Y:S05]  /*5310*/  BRA.U !UP0, `(.L_x_100) ;  /* 0x0000000108c07547 */ /* 0x000fea000b800000 */
[----:B------:R-:W-:Y:S02]  /*5320*/  UIMAD.WIDE.U32 UR26, UR13, UR51, URZ ;  /* 0x000000330d1a72a5 */ /* 0x000fe4000f8e00ff */
[----:B------:R-:W-:Y:S02]  /*5330*/  UP2UR UR12, UPR, URZ, 0x4 ;  /* 0x00000004ff0c7883 */ /* 0x000fe40008000000 */
[----:B------:R-:W-:Y:S02]  /*5340*/  UISETP.NE.AND UP2, UPT, UR50, 0x1, UPT ;  /* 0x000000013200788c */ /* 0x000fe4000bf45270 */
[----:B------:R-:W-:Y:S02]  /*5350*/  UIMAD.WIDE.U32 UR28, UR14, UR48, URZ ;  /* 0x000000300e1c72a5 */ /* 0x000fe4000f8e00ff */
[----:B------:R-:W-:Y:S02]  /*5360*/  USEL UR4, UR38, UR45, !UP2 ;  /* 0x0000002d26047287 */ /* 0x000fe4000d000000 */
[----:B------:R-:W-:Y:S02]  /*5370*/  UISETP.NE.AND UP0, UPT, UR15, 0x1, UPT ;  /* 0x000000010f00788c */ /* 0x000fe4000bf05270 */
[----:B------:R-:W-:Y:S02]  /*5380*/  UP2UR UR16, UPR, URZ, 0x2 ;  /* 0x00000002ff107883 */ /* 0x000fe40008000000 */
[----:B------:R-:W-:Y:S02]  /*5390*/  UISETP.NE.AND UP1, UPT, UR39, 0x1, UPT ;  /* 0x000000012700788c */ /* 0x000fe4000bf25270 */
[----:B-1----:R-:W-:Y:S02]  /*53a0*/  UIMAD.WIDE.U32 UR8, UR4, UR22, URZ ;  /* 0x00000016040872a5 */ /* 0x002fe4000f8e00ff */
[----:B------:R-:W-:Y:S01]  /*53b0*/  USEL UR7, UR42, UR46, !UP0 ;  /* 0x0000002e2a077287 */ /* 0x000fe2000c000000 */
[----:B------:R-:W-:Y:S02]  /*53c0*/  UMOV UR5, UR27 ;  /* 0x0000001b00057c82 */ /* 0x000fe40008000000 */
[----:B------:R-:W-:Y:S02]  /*53d0*/  USHF.R.U32.HI UR6, URZ, UR52, UR5 ;  /* 0x00000034ff067299 */ /* 0x000fe40008011605 */
[----:B------:R-:W-:Y:S02]  /*53e0*/  UIMAD.WIDE.U32 UR18, UR7, UR22, URZ ;  /* 0x00000016071272a5 */ /* 0x000fe4000f8e00ff */
[----:B------:R-:W-:Y:S02]  /*53f0*/  USEL UR6, UR13, UR6, !UP2 ;  /* 0x000000060d067287 */ /* 0x000fe4000d000000 */
[----:B------:R-:W-:Y:S01]  /*5400*/  UISETP.NE.AND UP2, UPT, UR12, URZ, UPT ;  /* 0x000000ff0c00728c */ /* 0x000fe2000bf45270 */
[----:B------:R-:W-:Y:S02]  /*5410*/  UMOV UR5, UR29 ;  /* 0x0000001d00057c82 */ /* 0x000fe40008000000 */
[----:B------:R-:W-:Y:S03]  /*5420*/  USHF.R.U32.HI UR10, URZ, UR49, UR5 ;  /* 0x00000031ff0a7299 */ /* 0x000fe60008011605 */
[----:B------:R-:W-:Y:S02]  /*5430*/  UMOV UR5, UR9 ;  /* 0x0000000900057c82 */ /* 0x000fe40008000000 */
[----:B------:R-:W-:Y:S03]  /*5440*/  @UP1 USHF.R.U32.HI UR4, URZ, UR23, UR5 ;  /* 0x00000017ff041299 */ /* 0x000fe60008011605 */
[----:B------:R-:W-:Y:S01]  /*5450*/  UMOV UR5, UR19 ;  /* 0x0000001300057c82 */ /* 0x000fe20008000000 */
[----:B------:R-:W-:Y:S02]  /*5460*/  UIMAD UR4, UR39, UR4, URZ ;  /* 0x00000004270472a4 */ /* 0x000fe4000f8e02ff */
[----:B------:R-:W-:Y:S02]  /*5470*/  @UP1 USHF.R.U32.HI UR7, URZ, UR23, UR5 ;  /* 0x00000017ff071299 */ /* 0x000fe40008011605 */
[----:B------:R-:W-:Y:S02]  /*5480*/  USEL UR5, UR14, UR10, !UP0 ;  /* 0x0000000a0e057287 */ /* 0x000fe4000c000000 */
[----:B------:R-:W-:Y:S02]  /*5490*/  UIMAD.WIDE.U32 UR18, UR6, UR22, URZ ;  /* 0x00000016061272a5 */ /* 0x000fe4000f8e00ff */
[----:B------:R-:W-:Y:S02]  /*54a0*/  UIMAD UR8, UR39, UR7, URZ ;  /* 0x00000007270872a4 */ /* 0x000fe4000f8e02ff */
[----:B------:R-:W-:Y:S03]  /*54b0*/  UISETP.GE.AND UP0, UPT, UR6, UR4, UPT ;  /* 0x000000040600728c */ /* 0x000fe6000bf06270 */
[----:B------:R-:W-:Y:S01]  /*54c0*/  UMOV UR4, UR19 ;  /* 0x0000001300047c82 */ /* 0x000fe20008000000 */
[----:B------:R-:W-:Y:S02]  /*54d0*/  UISETP.GE.OR UP0, UPT, UR5, UR8, UP0 ;  /* 0x000000080500728c */ /* 0x000fe40008706670 */
[----:B------:R-:W-:Y:S02]  /*54e0*/  USHF.R.U32.HI UR4, URZ, UR23, UR4 ;  /* 0x00000017ff047299 */ /* 0x000fe40008011604 */
[----:B------:R-:W-:Y:S02]  /*54f0*/  UIMAD.WIDE.U32 UR8, UR5, UR22, URZ ;  /* 0x00000016050872a5 */ /* 0x000fe4000f8e00ff */
[----:B------:R-:W-:Y:S04]  /*5500*/  USEL UR10, UR6, UR4, !UP1 ;  /* 0x00000004060a7287 */ /* 0x000fe8000c800000 */
[----:B------:R-:W-:Y:S01]  /*5510*/  UIADD3 UR12, UPT, UPT, -UR10, URZ, URZ ;  /* 0x000000ff0a0c7290 */ /* 0x000fe2000fffe1ff */
[----:B------:R-:W-:Y:S02]  /*5520*/  @!UP0 UMOV UR4, UR9 ;  /* 0x0000000900048c82 */ /* 0x000fe40008000000 */
[----:B------:R-:W-:Y:S02]  /*5530*/  @!UP0 USHF.R.U32.HI UR4, URZ, UR23, UR4 ;  /* 0x00000017ff048299 */ /* 0x000fe40008011604 */
[----:B------:R-:W-:Y:S02]  /*5540*/  UIMAD UR8, UR39, UR12, UR6 ;  /* 0x0000000c270872a4 */ /* 0x000fe4000f8e0206 */
[----:B------:R-:W-:Y:S02]  /*5550*/  @!UP0 USEL UR4, UR5, UR4, !UP1 ;  /* 0x0000000405048287 */ /* 0x000fe4000c800000 */
[----:B------:R-:W-:Y:S02]  /*5560*/  UISETP.NE.AND UP1, UPT, UR16, URZ, UPT ;  /* 0x000000ff1000728c */ /* 0x000fe4000bf25270 */
[----:B------:R-:W-:Y:S02]  /*5570*/  @!UP0 UIMAD UR8, UR7, UR8, UR4 ;  /* 0x00000008070882a4 */ /* 0x000fe4000f8e0204 */
[----:B------:R-:W-:Y:S02]  /*5580*/  @!UP0 UIADD3 UR9, UPT, UPT, UR10, -UR4, URZ ;  /* 0x800000040a098290 */ /* 0x000fe4000fffe0ff */
[----:B------:R-:W-:Y:S02]  /*5590*/  UIADD3 UR4, UPT, UPT, -UR5, URZ, URZ ;  /* 0x000000ff05047290 */ /* 0x000fe4000fffe1ff */
[----:B------:R-:W-:Y:S02]  /*55a0*/  UIADD3 UR7, UPT, UPT, -UR6, URZ, URZ ;  /* 0x000000ff06077290 */ /* 0x000fe4000fffe1ff */
[----:B------:R-:W-:Y:S02]  /*55b0*/  @!UP0 UIMAD UR6, UR9, UR39, UR5 ;  /* 0x00000027090682a4 */ /* 0x000fe4000f8e0205 */
[----:B------:R-:W-:Y:S02]  /*55c0*/  UIMAD UR14, UR15, UR4, UR14 ;  /* 0x000000040f0e72a4 */ /* 0x000fe4000f8e020e */
[----:B------:R-:W-:Y:S01]  /*55d0*/  UIMAD UR13, UR50, UR7, UR13 ;  /* 0x00000007320d72a4 */ /* 0x000fe2000f8e020d */
[----:B------:R-:W-:Y:S02]  /*55e0*/  @!UP0 UMOV UR5, UR8 ;  /* 0x0000000800058c82 */ /* 0x000fe40008000000 */
[----:B------:R-:W-:Y:S02]  /*55f0*/  UIMAD UR14, UR5, UR15, UR14 ;  /* 0x0000000f050e72a4 */ /* 0x000fe4000f8e020e */
[----:B------:R-:W-:Y:S11]  /*5600*/  UIMAD UR13, UR6, UR50, UR13 ;  /* 0x00000032060d72a4 */ /* 0x000ff6000f8e020d */
[----:B------:R-:W-:Y:S01]  /*5610*/  @!UPT UIADD3 URZ, UPT, UPT, URZ, URZ, URZ ;  /* 0x000000fffffff290 */ /* 0x000fe2000fffe0ff */
.L_x_100:
[----:B------:R-:W3:Y:S01]  /*5620*/  @!UP3 LDCU.128 UR28, c[0x0][0xf10] ;  /* 0x0001e200ff1cb7ac */ /* 0x000ee20008000c00 */
[----:B------:R-:W-:Y:S02]  /*5630*/  ISETP.NE.U32.AND P0, PT, RZ, UR40, PT ;  /* 0x00000028ff007c0c */ /* 0x000fe4000bf05070 */
[----:B------:R-:W-:Y:S02]  /*5640*/  SHF.L.U32 R4, R11, 0x1f, RZ ;  /* 0x0000001f0b047819 */ /* 0x000fe400000006ff */
[----:B------:R-:W-:Y:S01]  /*5650*/  ISETP.NE.AND.EX P0, PT, RZ, UR41, PT, P0 ;  /* 0x00000029ff007c0c */ /* 0x000fe2000bf05300 */
[----:B------:R-:W4:Y:S01]  /*5660*/  @!UP3 LDCU UR5, c[0x0][0xf0c] ;  /* 0x0001e180ff05b7ac */ /* 0x000f220008000800 */
[----:B------:R-:W-:Y:S02]  /*5670*/  USHF.L.U32 UR35, UR20, 0x7, URZ ;  /* 0x0000000714237899 */ /* 0x000fe400080006ff */
[----:B------:R-:W-:Y:S02]  /*5680*/  USHF.L.U32 UR34, UR11, 0x7, URZ ;  /* 0x000000070b227899 */ /* 0x000fe400080006ff */
[----:B---3--:R-:W-:Y:S07]  /*5690*/  UIMAD.WIDE.U32 UR6, UR14, UR28, URZ ;  /* 0x0000001c0e0672a5 */ /* 0x008fee000f8e00ff */
[----:B------:R-:W-:Y:S01]  /*56a0*/  @!UP3 UMOV UR4, UR7 ;  /* 0x000000070004bc82 */ /* 0x000fe20008000000 */
[----:B----4-:R-:W-:Y:S02]  /*56b0*/  @!UP3 UISETP.NE.AND UP0, UPT, UR5, 0x1, UPT ;  /* 0x000000010500b88c */ /* 0x010fe4000bf05270 */
[----:B------:R-:W-:Y:S02]  /*56c0*/  @!UP3 USHF.R.U32.HI UR4, URZ, UR29, UR4 ;  /* 0x0000001dff04b299 */ /* 0x000fe40008011604 */
[----:B------:R-:W-:Y:S02]  /*56d0*/  UIMAD.WIDE.U32 UR6, UR13, UR31, URZ ;  /* 0x0000001f0d0672a5 */ /* 0x000fe4000f8e00ff */
[----:B------:R-:W-:Y:S02]  /*56e0*/  @!UP3 USEL UR8, UR14, UR4, !UP0 ;  /* 0x000000040e08b287 */ /* 0x000fe4000c000000 */
[----:B------:R-:W-:Y:S03]  /*56f0*/  @!UP3 UISETP.NE.AND UP0, UPT, UR30, 0x1, UPT ;  /* 0x000000011e00b88c */ /* 0x000fe6000bf05270 */
[----:B------:R-:W-:Y:S02]  /*5700*/  @!UP3 UMOV UR6, UR7 ;  /* 0x000000070006bc82 */ /* 0x000fe40008000000 */
[----:B------:R-:W3:Y:S02]  /*5710*/  @!UP3 LDCU UR4, c[0x0][0xf20] ;  /* 0x0001e400ff04b7ac */ /* 0x000ee40008000800 */
[----:B---3--:R-:W-:Y:S04]  /*5720*/  @!UP3 USHF.R.U32.HI UR6, URZ, UR4, UR6 ;  /* 0x00000004ff06b299 */ /* 0x008fe80008011606 */
[----:B------:R-:W-:Y:S04]  /*5730*/  @!UP3 USEL UR6, UR13, UR6, !UP0 ;  /* 0x000000060d06b287 */ /* 0x000fe8000c000000 */
[----:B------:R-:W-:Y:S02]  /*5740*/  @!UP3 UIADD3 UR4, UPT, UPT, -UR8, UR6, URZ ;  /* 0x000000060804b290 */ /* 0x000fe4000fffe1ff */
[----:B------:R-:W-:Y:S02]  /*5750*/  @!UP3 UIADD3 UR6, UPT, UPT, UR8, -UR6, URZ ;  /* 0x800000060806b290 */ /* 0x000fe4000fffe0ff */
[----:B------:R-:W-:Y:S02]  /*5760*/  @!UP3 UIMAD UR14, UR4, UR5, UR14 ;  /* 0x00000005040eb2a4 */ /* 0x000fe4000f8e020e */
[----:B------:R-:W-:Y:S01]  /*5770*/  @!UP3 UIMAD UR13, UR6, UR30, UR13 ;  /* 0x0000001e060db2a4 */ /* 0x000fe2000f8e020d */
[----:B------:R-:W-:Y:S11]  /*5780*/  BRA.U UP4, `(.L_x_101) ;  /* 0x0000000104107547 */ /* 0x000ff6000b800000 */
[----:B--2---:R-:W-:Y:S04]  /*5790*/  MOV R0, UR47 ;  /* 0x0000002f00007c02 */ /* 0x004fe80008000f00 */
[----:B------:R-:W-:Y:S04]  /*57a0*/  SHF.L.U32 R5, R0, 0x1f, RZ ;  /* 0x0000001f00057819 */ /* 0x000fe800000006ff */
[----:B------:R-:W2:Y:S02]  /*57b0*/  SYNCS.PHASECHK.TRANS64.TRYWAIT P1, [UR21+0x128], R5 ;  /* 0x00012805ff0075a7 */ /* 0x000ea40008021115 */
[----:B--2---:R-:W-:Y:S05]  /*57c0*/  @!P1 BRA `(.L_x_102) ;  /* 0x0000005800389947 */ /* 0x004fea0003800000 */
.L_x_101:
[----:B------:R-:W-:Y:S05]  /*57d0*/  BRA.U !UP6, `(.L_x_103) ;  /* 0x000000010e387547 */ /* 0x000fea000b800000 */
[----:B------:R-:W-:Y:S01]  /*57e0*/  UPLOP3.LUT UP1, UPT, UPT, UPT, UP5, 0x80, 0x8 ;  /* 0x000000000008789c */ /* 0x000fe20003f2f050 */
[----:B--2---:R-:W-:Y:S01]  /*57f0*/  HFMA2 R0, -RZ, RZ, 0, 5.9604644775390625e-08 ;  /* 0x00000001ff007431 */ /* 0x004fe200000001ff */
[----:B------:R-:W2:Y:S01]  /*5800*/  LDCU.64 UR8, c[0x0][0x358] ;  /* 0x00006b00ff0877ac */ /* 0x000ea20008000a00 */
[----:B------:R-:W-:Y:S03]  /*5810*/  IMAD.MOV.U32 R80, RZ, RZ, 0x1 ;  /* 0x00000001ff507424 */ /* 0x000fe600078e00ff */
[----:B------:R-:W-:Y:S05]  /*5820*/  PLOP3.LUT P1, PT, PT, PT, UP1, 0x80, 0x8 ;  /* 0x000000000008781c */ /* 0x000fea0003f2f018 */
[----:B------:R-:W3:Y:S01]  /*5830*/  @UP1 LDCU.64 UR4, c[0x0][0xc88] ;  /* 0x00019100ff0417ac */ /* 0x000ee20008000a00 */
[----:B------:R-:W-:Y:S07]  /*5840*/  @UP1 UIMAD UR6, UR44, UR40, URZ ;  /* 0x000000282c0612a4 */ /* 0x000fee000f8e02ff */
[----:B------:R-:W-:Y:S01]  /*5850*/  @!P1 PRMT R80, R0, 0x7610, R80 ;  /* 0x0000761000509816 */ /* 0x000fe20000000050 */
[----:B---3--:R-:W-:Y:S06]  /*5860*/  @UP1 UIMAD.WIDE UR4, UR6, 0x4, UR4 ;  /* 0x00000004060418a5 */ /* 0x008fec000f8e0204 */
[----:B------:R-:W-:Y:S01]  /*5870*/  IMAD.U32 R6, RZ, RZ, UR4 ;  /* 0x00000004ff067e24 */ /* 0x000fe2000f8e00ff */
[----:B------:R-:W-:Y:S04]  /*5880*/  MOV R7, UR5 ;  /* 0x0000000500077c02 */ /* 0x000fe80008000f00 */
[----:B------:R-:W3:Y:S01]  /*5890*/  @!UP1 LDCU UR4, c[0x0][0xc80] ;  /* 0x00019000ff0497ac */ /* 0x000ee20008000800 */
[----:B--2--5:R4:W5:Y:S02]  /*58a0*/  @P1 LDG.E R41, desc[UR8][R6.64] ;  /* 0x0000000806291981 */ /* 0x024964000c1e1900 */
[----:B---34-:R-:W-:Y:S07]  /*58b0*/  @!P1 IMAD.U32 R41, RZ, RZ, UR4 ;  /* 0x00000004ff299e24 */ /* 0x018fee000f8e00ff */
.L_x_103:
[----:B-----5:R-:W-:Y:S01]  /*58c0*/  @!P0 FSETP.EQ.AND P2, PT, R41, RZ, PT ;  /* 0x000000ff2900820b */ /* 0x020fe20003f42000 */
[----:B------:R-:W-:Y:S01]  /*58d0*/  @!UPT UIADD3 URZ, UPT, UPT, URZ, URZ, URZ ;  /* 0x000000fffffff290 */ /* 0x000fe2000fffe0ff */
[----:B------:R-:W-:Y:S11]  /*58e0*/  @!P0 BRA `(.L_x_104) ;  /* 0x0000000000148947 */ /* 0x000ff60003800000 */
[----:B------:R-:W-:Y:S02]  /*58f0*/  LOP3.LUT P0, RZ, R80, 0xff, RZ, 0xc0, !PT ;  /* 0x000000ff50ff7812 */ /* 0x000fe4000780c0ff */
[----:B------:R-:W-:Y:S04]  /*5900*/  PLOP3.LUT P2, PT, PT, PT, UP1, 0x80, 0x8 ;  /* 0x000000000008781c */ /* 0x000fe80003f4f018 */
[----:B------:R-:W-:Y:S07]  /*5910*/  PLOP3.LUT P2, PT, P2, PT, PT, 0x8, 0x80 ;  /* 0x000000000080781c */ /* 0x000fee000174e170 */
[----:B------:R-:W-:Y:S11]  /*5920*/  @P0 FSETP.EQ.AND P2, PT, R41, RZ, PT ;  /* 0x000000ff2900020b */ /* 0x000ff60003f42000 */
[----:B------:R-:W-:Y:S02]  /*5930*/  @!UPT UIADD3 URZ, UPT, UPT, URZ, URZ, URZ ;  /* 0x000000fffffff290 */ /* 0x000fe4000fffe0ff */
.L_x_104:
[----:B------:R-:W3:Y:S01]  /*5940*/  SYNCS.PHASECHK.TRANS64.TRYWAIT P0, [UR21+0x100], R4 ;  /* 0x00010004ff0075a7 */ /* 0x000ee20008001115 */
[----:B------:R-:W-:Y:S04]  /*5950*/  ELECT P1, URZ, PT ;  /* 0x0000000000ff782f */ /* 0x000fe80003820000 */
[----:B------:R-:W-:Y:S01]  /*5960*/  PLOP3.LUT P1, PT, P2, P1, PT, 0xf2, 0x2f ;  /* 0x00000000002f781c */ /* 0x000fe20001723e72 */
[----:B------:R-:W-:Y:S01]  /*5970*/  @!UPT UIADD3 URZ, UPT, UPT, URZ, URZ, URZ ;  /* 0x000000fffffff290 */ /* 0x000fe2000fffe0ff */
[----:B---3--:R-:W-:Y:S11]  /*5980*/  @!P0 BRA `(.L_x_105) ;  /* 0x0000005400e08947 */ /* 0x008ff60003800000 */
.L_x_211:
[----:B------:R-:W-:Y:S01]  /*5990*/  @!P1 IADD3 R2, P0, PT, R12, 0x980, RZ ;  /* 0x000009800c029810 */ /* 0x000fe20007f1e0ff */
[----:B------:R-:W-:Y:S01]  /*59a0*/  VOTEU.ALL UP0, P1 ;  /* 0x0000000000ff7886 */ /* 0x000fe20000800000 */
[----:B------:R-:W-:Y:S01]  /*59b0*/  UMOV UR6, 0x0 ;  /* 0x0000000000067882 */ /* 0x000fe20000000000 */
[----:B------:R-:W-:Y:S01]  /*59c0*/  UMOV UR7, 0x10000000 ;  /* 0x1000000000077882 */ /* 0x000fe20000000000 */
[----:B------:R-:W-:Y:S01]  /*59d0*/  @!P1 R2UR UR5, R2 ;  /* 0x00000000020592ca */ /* 0x000fe200000e0000 */
[----:B--2---:R-:W-:Y:S01]  /*59e0*/  @!P1 IMAD.X R0, RZ, RZ, R13, P0 ;  /* 0x000000ffff009224 */ /* 0x004fe200000e060d */
[----:B------:R-:W-:Y:S01]  /*59f0*/  @!UP0 UIADD3 UR32, UPT, UPT, UR21, 0x200, URZ ;  /* 0x0000020015208890 */ /* 0x000fe2000fffe0ff */
[----:B------:R-:W-:Y:S01]  /*5a00*/  VOTEU.ALL UP0, P1 ;  /* 0x0000000000ff7886 */ /* 0x000fe20000800000 */
[----:B------:R-:W-:Y:S02]  /*5a10*/  UMOV UR36, UR44 ;  /* 0x0000002c00247c82 */ /* 0x000fe40008000000 */
[----:B------:R-:W-:Y:S01]  /*5a20*/  @!P1 R2UR UR4, R0 ;  /* 0x00000000000492ca */ /* 0x000fe200000e0000 */
[----:B------:R-:W-:Y:S06]  /*5a30*/  @!P1 IMAD.MOV.U32 R0, RZ, RZ, 0x2000 ;  /* 0x00002000ff009424 */ /* 0x000fec00078e00ff */
[----:B------:R-:W-:Y:S06]  /*5a40*/  IMAD.U32 R6, RZ, RZ, UR5 ;  /* 0x00000005ff067e24 */ /* 0x000fec000f8e00ff */
[----:B------:R-:W-:Y:S01]  /*5a50*/  IMAD.U32 R7, RZ, RZ, UR4 ;  /* 0x00000004ff077e24 */ /* 0x000fe2000f8e00ff */
[----:B------:R-:W-:Y:S04]  /*5a60*/  @!P1 R2UR UR4, R6 ;  /* 0x00000000060492ca */ /* 0x000fe800000e0000 */
[----:B------:R-:W-:Y:S11]  /*5a70*/  @!P1 R2UR UR5, R7 ;  /* 0x00000000070592ca */ /* 0x000ff600000e0000 */
[----:B------:R-:W-:Y:S02]  /*5a80*/  @!UPT UIADD3 URZ, UPT, UPT, URZ, URZ, URZ ;  /* 0x000000fffffff290 */ /* 0x000fe4000fffe0ff */
[----:B------:R2:W-:Y:S01]  /*5a90*/  @!UP0 UTMALDG.3D [UR32], [UR4], desc[UR6] ;  /* 0x00000620040085b4 */ /* 0x0005e20008011000 */
[----:B------:R3:W-:Y:S01]  /*5aa0*/  @!P1 SYNCS.ARRIVE.TRANS64.RED.A0TR RZ, [UR21+0xe0], R0 ;  /* 0x0000e000ffff99a7 */ /* 0x0007e20008300415 */
[----:B--2---:R-:W-:Y:S09]  /*5ab0*/  UPRMT UR4, UR53, 0x654, UR33 ;  /* 0x0000065435047896 */ /* 0x004ff20008000021 */
[----:B------:R-:W-:Y:S01]  /*5ac0*/  SYNCS.ARRIVE.TRANS64.RED.A1T0 RZ, [UR4], RZ ;  /* 0x000000ffffff79a7 */ /* 0x000fe20008100404 */
[----:B------:R-:W2:Y:S02]  /*5ad0*/  SYNCS.PHASECHK.TRANS64.TRYWAIT P0, [UR21+0x108], R4 ;  /* 0x00010804ff0075a7 */ /* 0x000ea40008001115 */
[----:B--23--:R-:W-:Y:S05]  /*5ae0*/  @!P0 BRA `(.L_x_106) ;  /* 0x0000005400a08947 */ /* 0x00cfea0003800000 */
.L_x_213:
[----:B------:R-:W-:Y:S01]  /*5af0*/  @!P1 IADD3 R2, P0, PT, R12, 0x980, RZ ;  /* 0x000009800c029810 */ /* 0x000fe20007f1e0ff */
[----:B------:R-:W-:Y:S01]  /*5b00*/  VOTEU.ALL UP0, P1 ;  /* 0x0000000000ff7886 */ /* 0x000fe20000800000 */
[----:B------:R-:W-:Y:S01]  /*5b10*/  UMOV UR6, 0x0 ;  /* 0x0000000000067882 */ /* 0x000fe20000000000 */
[----:B------:R-:W-:Y:S01]  /*5b20*/  UMOV UR7, 0x10000000 ;  /* 0x1000000000077882 */ /* 0x000fe20000000000 */
[----:B------:R-:W-:Y:S01]  /*5b30*/  @!P1 R2UR UR5, R2 ;  /* 0x00000000020592ca */ /* 0x000fe200000e0000 */
[----:B------:R-:W-:Y:S01]  /*5b40*/  @!P1 IMAD.X R0, RZ, RZ, R13, P0 ;  /* 0x000000ffff009224 */ /* 0x000fe200000e060d */
[----:B------:R-:W-:Y:S02]  /*5b50*/  @!UP0 UIADD3 UR26, UPT, UPT, UR34, 0x20, URZ ;  /* 0x00000020221a8890 */ /* 0x000fe4000fffe0ff */
[----:B------:R-:W-:Y:S02]  /*5b60*/  @!UP0 UIADD3 UR24, UPT, UPT, UR21, 0x2200, URZ ;  /* 0x0000220015188890 */ /* 0x000fe4000fffe0ff */
[----:B------:R-:W-:Y:S01]  /*5b70*/  @!P1 R2UR UR4, R0 ;  /* 0x00000000000492ca */ /* 0x000fe200000e0000 */
[----:B------:R-:W-:Y:S01]  /*5b80*/  VOTEU.ALL UP0, P1 ;  /* 0x0000000000ff7886 */ /* 0x000fe20000800000 */
[----:B------:R-:W-:Y:S01]  /*5b90*/  UMOV UR27, UR35 ;  /* 0x00000023001b7c82 */ /* 0x000fe20008000000 */
[----:B------:R-:W-:Y:S01]  /*5ba0*/  UMOV UR28, UR44 ;  /* 0x0000002c001c7c82 */ /* 0x000fe20008000000 */
[----:B------:R-:W-:Y:S03]  /*5bb0*/  @!P1 IMAD.MOV.U32 R0, RZ, RZ, 0x2000 ;  /* 0x00002000ff009424 */ /* 0x000fe600078e00ff */
[----:B------:R-:W-:Y:S06]  /*5bc0*/  IMAD.U32 R6, RZ, RZ, UR5 ;  /* 0x00000005ff067e24 */ /* 0x000fec000f8e00ff */
[----:B------:R-:W-:Y:S01]  /*5bd0*/  IMAD.U32 R7, RZ, RZ, UR4 ;  /* 0x00000004ff077e24 */ /* 0x000fe2000f8e00ff */
[----:B------:R-:W-:Y:S04]  /*5be0*/  @!P1 R2UR UR4, R6 ;  /* 0x00000000060492ca */ /* 0x000fe800000e0000 */
[----:B------:R-:W-:Y:S11]  /*5bf0*/  @!P1 R2UR UR5, R7 ;  /* 0x00000000070592ca */ /* 0x000ff600000e0000 */
[----:B------:R-:W-:Y:S02]  /*5c00*/  @!UPT UIADD3 URZ, UPT, UPT, URZ, URZ, URZ ;  /* 0x000000fffffff290 */ /* 0x000fe4000fffe0ff */
[----:B------:R3:W-:Y:S01]  /*5c10*/  @!UP0 UTMALDG.3D [UR24], [UR4], desc[UR6] ;  /* 0x00000618040085b4 */ /* 0x0007e20008011000 */
[----:B------:R4:W-:Y:S01]  /*5c20*/  @!P1 SYNCS.ARRIVE.TRANS64.RED.A0TR RZ, [UR21+0xe8], R0 ;  /* 0x0000e800ffff99a7 */ /* 0x0009e20008300415 */
[----:B---3--:R-:W-:Y:S09]  /*5c30*/  UPRMT UR4, UR53, 0x654, UR25 ;  /* 0x0000065435047896 */ /* 0x008ff20008000019 */
[----:B------:R-:W-:Y:S01]  /*5c40*/  SYNCS.ARRIVE.TRANS64.RED.A1T0 RZ, [UR4], RZ ;  /* 0x000000ffffff79a7 */ /* 0x000fe20008100404 */
[----:B------:R-:W3:Y:S02]  /*5c50*/  SYNCS.PHASECHK.TRANS64.TRYWAIT P0, [UR21+0x110], R4 ;  /* 0x00011004ff0075a7 */ /* 0x000ee40008001115 */
[----:B---34-:R-:W-:Y:S05]  /*5c60*/  @!P0 BRA `(.L_x_107) ;  /* 0x0000005400588947 */ /* 0x018fea0003800000 */
.L_x_215:
[----:B------:R-:W-:Y:S01]  /*5c70*/  @!P1 IADD3 R2, P0, PT, R12, 0x980, RZ ;  /* 0x000009800c029810 */ /* 0x000fe20007f1e0ff */
[----:B------:R-:W-:Y:S01]  /*5c80*/  VOTEU.ALL UP0, P1 ;  /* 0x0000000000ff7886 */ /* 0x000fe20000800000 */
[----:B------:R-:W-:Y:S01]  /*5c90*/  UMOV UR6, 0x0 ;  /* 0x0000000000067882 */ /* 0x000fe20000000000 */
[----:B------:R-:W-:Y:S01]  /*5ca0*/  UMOV UR7, 0x10000000 ;  /* 0x1000000000077882 */ /* 0x000fe20000000000 */
[----:B------:R-:W-:Y:S01]  /*5cb0*/  @!P1 R2UR UR5, R2 ;  /* 0x00000000020592ca */ /* 0x000fe200000e0000 */
[----:B------:R-:W-:Y:S01]  /*5cc0*/  @!P1 IMAD.X R0, RZ, RZ, R13, P0 ;  /* 0x000000ffff009224 */ /* 0x000fe200000e060d */
[----:B------:R-:W-:Y:S01]  /*5cd0*/  @!UP0 UIADD3 UR18, UPT, UPT, UR34, 0x40, URZ ;  /* 0x0000004022128890 */ /* 0x000fe2000fffe0ff */
[----:B------:R-:W-:Y:S01]  /*5ce0*/  VIADD R10, R10, 0x1 ;  /* 0x000000010a0a7836 */ /* 0x000fe20000000000 */
        /* <DEDUP_REMOVED lines=17> */
.L_x_217:
[----:B------:R-:W-:Y:S01]  /*5e00*/  @!P1 IADD3 R2, P0, PT, R12, 0x980, RZ ;  /* 0x000009800c029810 */ /* 0x000fe20007f1e0ff */
[----:B------:R-:W-:Y:S01]  /*5e10*/  VOTEU.ALL UP0, P1 ;  /* 0x0000000000ff7886 */ /* 0x000fe20000800000 */
[----:B------:R-:W-:Y:S01]  /*5e20*/  UMOV UR6, 0x0 ;  /* 0x0000000000067882 */ /* 0x000fe20000000000 */
[----:B------:R-:W-:Y:S01]  /*5e30*/  UMOV UR7, 0x10000000 ;  /* 0x1000000000077882 */ /* 0x000fe20000000000 */
[----:B------:R-:W-:Y:S01]  /*5e40*/  @!P1 R2UR UR5, R2 ;  /* 0x00000000020592ca */ /* 0x000fe200000e0000 */
[----:B------:R-:W-:Y:S01]  /*5e50*/  @!P1 IMAD.X R0, RZ, RZ, R13, P0 ;  /* 0x000000ffff009224 */ /* 0x000fe200000e060d */
[----:B------:R-:W-:Y:S01]  /*5e60*/  @!UP0 UIADD3 UR10, UPT, UPT, UR34, 0x60, URZ ;  /* 0x00000060220a8890 */ /* 0x000fe2000fffe0ff */
[----:B------:R-:W-:Y:S01]  /*5e70*/  R2UR UR16, R82 ;  /* 0x00000000521072ca */ /* 0x000fe200000e0000 */
[----:B------:R-:W-:Y:S01]  /*5e80*/  @!UP0 UIADD3 UR8, UPT, UPT, UR21, 0x6200, URZ ;  /* 0x0000620015088890 */ /* 0x000fe2000fffe0ff */
[----:B------:R-:W-:Y:S01]  /*5e90*/  ISETP.NE.AND P0, PT, R10, 0x2, PT ;  /* 0x000000020a00780c */ /* 0x000fe20003f05270 */
[----:B------:R-:W-:Y:S01]  /*5ea0*/  @!UP0 UIADD3 UR9, UPT, UPT, UR21, 0xf8, URZ ;  /* 0x000000f815098890 */ /* 0x000fe2000fffe0ff */
[----:B------:R-:W-:Y:S01]  /*5eb0*/  @!P1 R2UR UR4, R0 ;  /* 0x00000000000492ca */ /* 0x000fe200000e0000 */
[----:B------:R-:W-:Y:S01]  /*5ec0*/  VOTEU.ALL UP0, P1 ;  /* 0x0000000000ff7886 */ /* 0x000fe20000800000 */
[----:B------:R-:W-:Y:S01]  /*5ed0*/  UMOV UR11, UR35 ;  /* 0x00000023000b7c82 */ /* 0x000fe20008000000 */
[----:B------:R-:W-:Y:S01]  /*5ee0*/  UMOV UR12, UR44 ;  /* 0x0000002c000c7c82 */ /* 0x000fe20008000000 */
[----:B------:R-:W-:Y:S01]  /*5ef0*/  SEL R0, RZ, 0x1, P0 ;  /* 0x00000001ff007807 */ /* 0x000fe20000000000 */
[----:B------:R-:W-:Y:S01]  /*5f00*/  UIADD3 UR20, UPT, UPT, UR14, UR63, URZ ;  /* 0x0000003f0e147290 */ /* 0x000fe2000fffe0ff */
[----:B--2---:R-:W-:Y:S01]  /*5f10*/  IMAD.U32 R4, RZ, RZ, UR5 ;  /* 0x00000005ff047e24 */ /* 0x004fe2000f8e00ff */
[----:B------:R-:W-:Y:S01]  /*5f20*/  LOP3.LUT R11, R11, 0x1, RZ, 0x3c, !PT ;  /* 0x000000010b0b7812 */ /* 0x000fe200078e3cff */
[----:B------:R-:W-:Y:S01]  /*5f30*/  UMOV UR44, UR37 ;  /* 0x00000025002c7c82 */ /* 0x000fe20008000000 */
[----:B------:R-:W-:Y:S01]  /*5f40*/  LOP3.LUT R9, R9, R0, RZ, 0x3c, !PT ;  /* 0x0000000009097212 */ /* 0x000fe200078e3cff */
[----:B------:R-:W-:Y:S01]  /*5f50*/  UPLOP3.LUT UP4, UPT, UPT, UPT, UPT, 0x80, 0x8 ;  /* 0x000000000008789c */ /* 0x000fe20003f8f070 */
[----:B------:R-:W-:Y:S02]  /*5f60*/  SEL R10, R10, RZ, P0 ;  /* 0x000000ff0a0a7207 */ /* 0x000fe40000000000 */
[----:B------:R-:W-:Y:S01]  /*5f70*/  IMAD.U32 R5, RZ, RZ, UR4 ;  /* 0x00000004ff057e24 */ /* 0x000fe2000f8e00ff */
[----:B------:R-:W-:Y:S04]  /*5f80*/  @!P1 R2UR UR4, R4 ;  /* 0x00000000040492ca */ /* 0x000fe800000e0000 */
[----:B------:R-:W-:Y:S11]  /*5f90*/  @!P1 R2UR UR5, R5 ;  /* 0x00000000050592ca */ /* 0x000ff600000e0000 */
[----:B------:R-:W-:Y:S02]  /*5fa0*/  @!UPT UIADD3 URZ, UPT, UPT, URZ, URZ, URZ ;  /* 0x000000fffffff290 */ /* 0x000fe4000fffe0ff */
[----:B------:R2:W-:Y:S01]  /*5fb0*/  @!UP0 UTMALDG.3D [UR8], [UR4], desc[UR6] ;  /* 0x00000608040085b4 */ /* 0x0005e20008011000 */
[----:B------:R3:W-:Y:S01]  /*5fc0*/  @!P1 SYNCS.ARRIVE.TRANS64.RED.A0TR RZ, [UR21+0xf8], R3 ;  /* 0x0000f803ffff99a7 */ /* 0x0007e20008300415 */
[----:B------:R-:W-:Y:S01]  /*5fd0*/  SYNCS.ARRIVE.TRANS64.RED.A1T0 RZ, [UR43], RZ ;  /* 0x000000ffffff79a7 */ /* 0x000fe2000810042b */
[----:B--2---:R-:W-:Y:S01]  /*5fe0*/  UIADD3 UR11, UPT, UPT, UR13, UR16, URZ ;  /* 0x000000100d0b7290 */ /* 0x004fe2000fffe0ff */
[----:B------:R-:W-:Y:S11]  /*5ff0*/  BRA.U UP2, `(.L_x_109) ;  /* 0xfffffff1024c7547 */ /* 0x000ff6000b83ffff */
[----:B---3--:R-:W-:-:S04]  /*6000*/  SHF.L.U32 R3, R11, 0x1f, RZ ;  /* 0x0000001f0b037819 */ /* 0x008fc800000006ff */
[----:B------:R-:W2:Y:S02]  /*6010*/  SYNCS.PHASECHK.TRANS64.TRYWAIT P0, [UR21+0x100], R3 ;  /* 0x00010003ff0075a7 */ /* 0x000ea40008001115 */
[----:B--2---:R-:W-:Y:S05]  /*6020*/  @!P0 BRA `(.L_x_110) ;  /* 0x0000005000988947 */ /* 0x004fea0003800000 */
.L_x_219:
[----:B------:R-:W3:Y:S02]  /*6030*/  SYNCS.PHASECHK.TRANS64.TRYWAIT P0, [UR21+0x108], R3 ;  /* 0x00010803ff0075a7 */ /* 0x000ee40008001115 */
[----:B---3--:R-:W-:Y:S05]  /*6040*/  @!P0 BRA `(.L_x_111) ;  /* 0x0000005000a88947 */ /* 0x008fea0003800000 */
.L_x_221:
[----:B------:R-:W3:Y:S02]  /*6050*/  SYNCS.PHASECHK.TRANS64.TRYWAIT P0, [UR21+0x110], R3 ;  /* 0x00011003ff0075a7 */ /* 0x000ee40008001115 */
[----:B---3--:R-:W-:Y:S05]  /*6060*/  @!P0 BRA `(.L_x_112) ;  /* 0x0000005000b88947 */ /* 0x008fea0003800000 */
.L_x_223:
[----:B--2---:R-:W-:-:S07]  /*6070*/  MOV R0, UR21 ;  /* 0x0000001500007c02 */ /* 0x004fce0008000f00 */
.L_x_113:
[----:B--2---:R-:W-:-:S04]  /*6080*/  SHF.L.U32 R3, R11, 0x1f, RZ ;  /* 0x0000001f0b037819 */ /* 0x004fc800000006ff */
[----:B------:R2:W3:Y:S03]  /*6090*/  SYNCS.PHASECHK.TRANS64.TRYWAIT P0, [R0+URZ+0x118], R3 ;  /* 0x00011803000075a7 */ /* 0x0004e600080011ff */
[----:B---3--:R-:W-:Y:S05]  /*60a0*/  @!P0 NANOSLEEP.SYNCS 0x989680 ;  /* 0x009896800000895d */ /* 0x008fea0003900000 */
[----:B------:R-:W3:Y:S02]  /*60b0*/  @!P0 SYNCS.PHASECHK.TRANS64 P0, [R0+URZ+0x118], R3 ;  /* 0x00011803000085a7 */ /* 0x000ee400080010ff */
[----:B-1-3--:R-:W-:Y:S05]  /*60c0*/  @P0 EXIT ;  /* 0x000000000000094d */ /* 0x00afea0003800000 */
[----:B------:R-:W-:Y:S05]  /*60d0*/  BRA `(.L_x_113) ;  /* 0xfffffffc00e87947 */ /* 0x000fea000383ffff */
.L_x_98:
[----:B------:R-:W-:-:S06]  /*60e0*/  UISETP.GE.AND UP0, UPT, UR21, 0x4, UPT ;  /* 0x000000041500788c */ /* 0x000fcc000bf06270 */
[----:B------:R-:W-:-:S13]  /*60f0*/  PLOP3.LUT P0, PT, PT, PT, UP0, 0x80, 0x8 ;  /* 0x000000000008781c */ /* 0x000fda0003f0f008 */
[----:B-1----:R-:W-:Y:S05]  /*6100*/  @!P0 EXIT ;  /* 0x000000000000894d */ /* 0x002fea0003800000 */
[----:B------:R-:W-:Y:S01]  /*6110*/  BAR.SYNC.DEFER_BLOCKING 0x6, 0xa0 ;  /* 0x0182800000007b1d */ /* 0x000fe20000010000 */
[C---:B------:R-:W-:Y:S01]  /*6120*/  IMAD.SHL.U32 R2, R94.reuse, 0x20, RZ ;  /* 0x000000205e027824 */ /* 0x040fe200078e00ff */
[C---:B------:R-:W-:Y:S01]  /*6130*/  SHF.L.U32 R37, R94.reuse, 0x10, RZ ;  /* 0x000000105e257819 */ /* 0x040fe200000006ff */
[C---:B------:R-:W-:Y:S01]  /*6140*/  IMAD.SHL.U32 R93, R94.reuse, 0x4, RZ ;  /* 0x000000045e5d7824 */ /* 0x040fe200078e00ff */
[----:B------:R-:W-:Y:S01]  /*6150*/  LOP3.LUT R95, R94, 0x60, RZ, 0xc0, !PT ;  /* 0x000000605e5f7812 */ /* 0x000fe200078ec0ff */
[----:B------:R-:W-:Y:S01]  /*6160*/  HFMA2 R86, -RZ, RZ, 0, 0 ;  /* 0x00000000ff567431 */ /* 0x000fe200000001ff */
[----:B------:R-:W-:Y:S02]  /*6170*/  UMOV UR43, 0x400 ;  /* 0x00000400002b7882 */ /* 0x000fe40000000000 */
[----:B------:R-:W1:Y:S01]  /*6180*/  LDC.64 R78, c[0x0][0xcb0] ;  /* 0x00032c00ff4e7b82 */ /* 0x000e620000000a00 */
[----:B------:R-:W-:Y:S01]  /*6190*/  ULEA UR43, UR53, UR43, 0x18 ;  /* 0x0000002b352b7291 */ /* 0x000fe2000f8ec0ff */
[----:B------:R-:W-:Y:S01]  /*61a0*/  LOP3.LUT R6, R2, 0xc0, RZ, 0xc0, !PT ;  /* 0x000000c002067812 */ /* 0x000fe200078ec0ff */
[----:B------:R-:W2:Y:S01]  /*61b0*/  LDCU.64 UR6, c[0x0][0xc90] ;  /* 0x00019200ff0677ac */ /* 0x000ea20008000a00 */
[----:B------:R-:W-:Y:S01]  /*61c0*/  LOP3.LUT R92, R94, 0x2, RZ, 0xc0, !PT ;  /* 0x000000025e5c7812 */ /* 0x000fe200078ec0ff */
[----:B------:R-:W-:Y:S01]  /*61d0*/  IMAD.MOV.U32 R90, RZ, RZ, 0x1 ;  /* 0x00000001ff5a7424 */ /* 0x000fe200078e00ff */
[----:B------:R-:W-:Y:S01]  /*61e0*/  LOP3.LUT R93, R6, 0x18, R93, 0xf8, !PT ;  /* 0x00000018065d7812 */ /* 0x000fe200078ef85d */
[----:B------:R-:W-:Y:S01]  /*61f0*/  UIADD3 UR4, UPT, UPT, UR43, 0x200, URZ ;  /* 0x000002002b047890 */ /* 0x000fe2000fffe0ff */
[----:B------:R-:W3:Y:S01]  /*6200*/  LDC.64 R76, c[0x0][0xca8] ;  /* 0x00032a00ff4c7b82 */ /* 0x000ee20000000a00 */
[----:B------:R-:W-:Y:S01]  /*6210*/  LOP3.LUT R37, R37, 0x600000, RZ, 0xc0, !PT ;  /* 0x0060000025257812 */ /* 0x000fe200078ec0ff */
[----:B------:R-:W-:Y:S01]  /*6220*/  IMAD.MOV.U32 R36, RZ, RZ, RZ ;  /* 0x000000ffff247224 */ /* 0x000fe200078e00ff */
[----:B------:R-:W-:-:S02]  /*6230*/  LOP3.LUT R93, R93, 0xf20, R2, 0xf8, !PT ;  /* 0x00000f205d5d7812 */ /* 0x000fc400078ef802 */
[----:B------:R-:W-:Y:S01]  /*6240*/  CS2R R88, SRZ ;  /* 0x0000000000587805 */ /* 0x000fe2000001ff00 */
[----:B------:R-:W-:Y:S01]  /*6250*/  IMAD.U32 R84, RZ, RZ, UR4 ;  /* 0x00000004ff547e24 */ /* 0x000fe2000f8e00ff */
[----:B------:R-:W-:Y:S01]  /*6260*/  LOP3.LUT R94, R94, 0x4, RZ, 0xc0, !PT ;  /* 0x000000045e5e7812 */ /* 0x000fe200078ec0ff */
[----:B------:R-:W4:Y:S01]  /*6270*/  LDCU UR60, c[0x0][0x370] ;  /* 0x00006e00ff3c77ac */ /* 0x000f220008000800 */
[----:B------:R-:W4:Y:S02]  /*6280*/  LDS R0, [UR43+0x1c0] ;  /* 0x0001c02bff007984 */ /* 0x000f240008000800 */
[----:B------:R-:W-:Y:S01]  /*6290*/  LEA R93, R93, R84, 0x1 ;  /* 0x000000545d5d7211 */ /* 0x000fe200078e08ff */
[----:B------:R-:W1:Y:S01]  /*62a0*/  LDCU UR42, c[0x0][0xf0c] ;  /* 0x0001e180ff2a77ac */ /* 0x000e620008000800 */
[----:B--2---:R-:W-:Y:S01]  /*62b0*/  IMAD.U32 R97, RZ, RZ, UR6 ;  /* 0x00000006ff617e24 */ /* 0x004fe2000f8e00ff */
[----:B------:R-:W-:Y:S02]  /*62c0*/  MOV R96, UR7 ;  /* 0x0000000700607c02 */ /* 0x000fe40008000f00 */
[--C-:B------:R-:W-:Y:S01]  /*62d0*/  IMAD R92, R92, -0x10, R93.reuse ;  /* 0xfffffff05c5c7824 */ /* 0x100fe200078e025d */
[----:B------:R-:W2:Y:S01]  /*62e0*/  LDCU UR38, c[0x0][0xf30] ;  /* 0x0001e600ff2677ac */ /* 0x000ea20008000800 */
[----:B------:R-:W-:Y:S01]  /*62f0*/  IMAD R91, R94, -0x10, R93 ;  /* 0xfffffff05e5b7824 */ /* 0x000fe200078e025d */
[----:B------:R-:W1:Y:S01]  /*6300*/  LDCU.64 UR54, c[0x0][0xc88] ;  /* 0x00019100ff3677ac */ /* 0x000e620008000a00 */
[----:B------:R-:W1:Y:S01]  /*6310*/  LDCU.64 UR40, c[0x0][0xf28] ;  /* 0x0001e500ff2877ac */ /* 0x000e620008000a00 */
[----:B------:R-:W1:Y:S01]  /*6320*/  LDCU.128 UR56, c[0x0][0xf10] ;  /* 0x0001e200ff3877ac */ /* 0x000e620008000c00 */
[----:B------:R-:W1:Y:S01]  /*6330*/  LDCU UR52, c[0x0][0x374] ;  /* 0x00006e80ff3477ac */ /* 0x000e620008000800 */
[----:B------:R-:W-:Y:S01]  /*6340*/  UMOV UR47, URZ ;  /* 0x000000ff002f7c82 */ /* 0x000fe20008000000 */
[----:B------:R-:W-:Y:S01]  /*6350*/  UMOV UR46, URZ ;  /* 0x000000ff002e7c82 */ /* 0x000fe20008000000 */
[----:B-1234-:R-:W-:-:S07]  /*6360*/  IMAD.IADD R37, R0, 0x1, R37 ;  /* 0x0000000100257824 */ /* 0x01efce00078e0225 */
.L_x_157:
[----:B------:R-:W-:Y:S02]  /*6370*/  LEA R3, R86, UR43, 0x3 ;  /* 0x0000002b56037c11 */ /* 0x000fe4000f8e18ff */
[----:B------:R-:W-:Y:S02]  /*6380*/  SHF.L.U32 R0, R88, 0x1f, RZ ;  /* 0x0000001f58007819 */ /* 0x000fe400000006ff */
[----:B------:R-:W-:Y:S02]  /*6390*/  LEA R5, R86, UR43, 0x4 ;  /* 0x0000002b56057c11 */ /* 0x000fe4000f8e20ff */
[----:B-1----:R-:W1:Y:S02]  /*63a0*/  SYNCS.PHASECHK.TRANS64.TRYWAIT P0, [R3+URZ+0x130], R0 ;  /* 0x00013000030075a7 */ /* 0x002e6400080011ff */
[----:B-12---:R-:W-:Y:S05]  /*63b0*/  @!P0 BRA `(.L_x_114) ;  /* 0x0000004c00fc8947 */ /* 0x006fea0003800000 */
.L_x_224:
[----:B------:R-:W2:Y:S01]  /*63c0*/  LDS.128 R4, [R5+0x1a0] ;  /* 0x0001a00005047984 */ /* 0x000ea20000000c00 */
        /* <DEDUP_REMOVED lines=10> */
[----:B------:R-:W-:Y:S01]  /*6470*/  PLOP3.LUT P0, PT, PT, PT, UP1, 0x80, 0x8 ;  /* 0x000000000008781c */ /* 0x000fe20003f0f018 */
[----:B------:R-:W-:Y:S11]  /*6480*/  UP2UR UR62, UPR, URZ, 0x2 ;  /* 0x00000002ff3e7883 */ /* 0x000ff60008000000 */
[----:B------:R-:W-:Y:S01]  /*6490*/  @!UPT UIADD3 URZ, UPT, UPT, URZ, URZ, URZ ;  /* 0x000000fffffff290 */ /* 0x000fe2000fffe0ff */
[----:B-1----:R-:W-:Y:S02]  /*64a0*/  @P0 SHF.R.U32.HI R0, RZ, 0x10, R5 ;  /* 0x00000010ff000819 */ /* 0x002fe40000011605 */
        /* <DEDUP_REMOVED lines=12> */
[----:B------:R-:W2:Y:S01]  /*6570*/  LDCU UR10, c[0x0][0xf20] ;  /* 0x0001e400ff0a77ac */ /* 0x000ea20008000800 */
[----:B------:R-:W-:Y:S02]  /*6580*/  UIMAD.WIDE.U32 UR4, UR52, UR59, URZ ;  /* 0x0000003b340472a5 */ /* 0x000fe4000f8e00ff */
[----:B------:R-:W-:Y:S02]  /*6590*/  UIMAD.WIDE.U32 UR6, UR60, UR56, URZ ;  /* 0x000000383c0672a5 */ /* 0x000fe4000f8e00ff */
[----:B------:R-:W-:Y:S02]  /*65a0*/  UISETP.NE.AND UP0, UPT, UR58, 0x1, UPT ;  /* 0x000000013a00788c */ /* 0x000fe4000bf05270 */
[----:B------:R-:W-:Y:S02]  /*65b0*/  UIMAD.WIDE.U32 UR8, UR36, UR59, URZ ;  /* 0x0000003b240872a5 */ /* 0x000fe4000f8e00ff */
[----:B------:R-:W-:Y:S02]  /*65c0*/  UIMAD.WIDE.U32 UR12, UR37, UR56, URZ ;  /* 0x00000038250c72a5 */ /* 0x000fe4000f8e00ff */
[----:B------:R-:W-:Y:S02]  /*65d0*/  UISETP.NE.AND UP1, UPT, UR42, 0x1, UPT ;  /* 0x000000012a00788c */ /* 0x000fe4000bf25270 */
[----:B------:R-:W-:Y:S01]  /*65e0*/  UISETP.NE.AND UP2, UPT, UR39, 0x1, UPT ;  /* 0x000000012700788c */ /* 0x000fe2000bf45270 */
[----:B------:R-:W-:Y:S02]  /*65f0*/  UMOV UR4, UR5 ;  /* 0x0000000500047c82 */ /* 0x000fe40008000000 */
[----:B--2---:R-:W-:Y:S03]  /*6600*/  USHF.R.U32.HI UR5, URZ, UR10, UR4 ;  /* 0x0000000aff057299 */ /* 0x004fe60008011604 */
[----:B------:R-:W-:Y:S02]  /*6610*/  UMOV UR4, UR7 ;  /* 0x0000000700047c82 */ /* 0x000fe40008000000 */
[----:B------:R-:W-:Y:S02]  /*6620*/  USHF.R.U32.HI UR7, URZ, UR57, UR4 ;  /* 0x00000039ff077299 */ /* 0x000fe40008011604 */
[----:B------:R-:W-:Y:S02]  /*6630*/  USEL UR4, UR52, UR5, !UP0 ;  /* 0x0000000534047287 */ /* 0x000fe4000c000000 */
[----:B------:R-:W-:Y:S01]  /*6640*/  USEL UR7, UR60, UR7, !UP1 ;  /* 0x000000073c077287 */ /* 0x000fe2000c800000 */
[----:B------:R-:W-:Y:S01]  /*6650*/  UMOV UR5, UR9 ;  /* 0x0000000900057c82 */ /* 0x000fe20008000000 */
[----:B------:R-:W-:Y:S02]  /*6660*/  UIMAD.WIDE.U32 UR8, UR4, UR40, URZ ;  /* 0x00000028040872a5 */ /* 0x000fe4000f8e00ff */
[----:B------:R-:W-:Y:S03]  /*6670*/  USHF.R.U32.HI UR6, URZ, UR10, UR5 ;  /* 0x0000000aff067299 */ /* 0x000fe60008011605 */
[----:B------:R-:W-:Y:S01]  /*6680*/  UMOV UR5, UR13 ;  /* 0x0000000d00057c82 */ /* 0x000fe20008000000 */
[----:B------:R-:W-:Y:S02]  /*6690*/  UIMAD.WIDE.U32 UR12, UR7, UR40, URZ ;  /* 0x00000028070c72a5 */ /* 0x000fe4000f8e00ff */
[----:B------:R-:W-:Y:S02]  /*66a0*/  USHF.R.U32.HI UR10, URZ, UR57, UR5 ;  /* 0x00000039ff0a7299 */ /* 0x000fe40008011605 */
[----:B------:R-:W-:Y:S01]  /*66b0*/  USEL UR6, UR36, UR6, !UP0 ;  /* 0x0000000624067287 */ /* 0x000fe2000c000000 */
[----:B------:R-:W-:Y:S02]  /*66c0*/  UMOV UR5, UR9 ;  /* 0x0000000900057c82 */ /* 0x000fe40008000000 */
[----:B------:R-:W-:Y:S01]  /*66d0*/  UMOV UR8, UR13 ;  /* 0x0000000d00087c82 */ /* 0x000fe20008000000 */
[----:B------:R-:W-:Y:S02]  /*66e0*/  @UP2 USHF.R.U32.HI UR4, URZ, UR41, UR5 ;  /* 0x00000029ff042299 */ /* 0x000fe40008011605 */
[----:B------:R-:W-:Y:S02]  /*66f0*/  @UP2 USHF.R.U32.HI UR7, URZ, UR41, UR8 ;  /* 0x00000029ff072299 */ /* 0x000fe40008011608 */
[----:B------:R-:W-:Y:S02]  /*6700*/  UIMAD UR4, UR39, UR4, URZ ;  /* 0x00000004270472a4 */ /* 0x000fe4000f8e02ff */
[----:B------:R-:W-:Y:S02]  /*6710*/  UIMAD.WIDE.U32 UR12, UR6, UR40, URZ ;  /* 0x00000028060c72a5 */ /* 0x000fe4000f8e00ff */
[----:B------:R-:W-:Y:S02]  /*6720*/  USEL UR5, UR37, UR10, !UP1 ;  /* 0x0000000a25057287 */ /* 0x000fe4000c800000 */
[----:B------:R-:W-:Y:S02]  /*6730*/  UIMAD UR8, UR39, UR7, URZ ;  /* 0x00000007270872a4 */ /* 0x000fe4000f8e02ff */
[----:B------:R-:W-:Y:S03]  /*6740*/  UISETP.GE.AND UP0, UPT, UR6, UR4, UPT ;  /* 0x000000040600728c */ /* 0x000fe6000bf06270 */
[----:B------:R-:W-:Y:S01]  /*6750*/  UMOV UR4, UR13 ;  /* 0x0000000d00047c82 */ /* 0x000fe20008000000 */
[----:B------:R-:W-:Y:S02]  /*6760*/  UISETP.GE.OR UP0, UPT, UR5, UR8, UP0 ;  /* 0x000000080500728c */ /* 0x000fe40008706670 */
[----:B------:R-:W-:Y:S02]  /*6770*/  USHF.R.U32.HI UR4, URZ, UR41, UR4 ;  /* 0x00000029ff047299 */ /* 0x000fe40008011604 */
[----:B------:R-:W-:Y:S02]  /*6780*/  UIMAD.WIDE.U32 UR8, UR5, UR40, URZ ;  /* 0x00000028050872a5 */ /* 0x000fe4000f8e00ff */
[----:B------:R-:W-:Y:S02]  /*6790*/  USEL UR12, UR6, UR4, !UP2 ;  /* 0x00000004060c7287 */ /* 0x000fe4000d000000 */
[----:B------:R-:W-:Y:S02]  /*67a0*/  UIADD3 UR8, UPT, UPT, -UR5, URZ, URZ ;  /* 0x000000ff05087290 */ /* 0x000fe4000fffe1ff */
[----:B------:R-:W-:Y:S01]  /*67b0*/  UIADD3 UR10, UPT, UPT, -UR12, URZ, URZ ;  /* 0x000000ff0c0a7290 */ /* 0x000fe2000fffe1ff */
[----:B------:R-:W-:Y:S01]  /*67c0*/  @!UP0 UMOV UR4, UR9 ;  /* 0x0000000900048c82 */ /* 0x000fe20008000000 */
[----:B------:R-:W-:Y:S02]  /*67d0*/  UIADD3 UR9, UPT, UPT, -UR6, URZ, URZ ;  /* 0x000000ff06097290 */ /* 0x000fe4000fffe1ff */
[----:B------:R-:W-:Y:S02]  /*67e0*/  @!UP0 USHF.R.U32.HI UR4, URZ, UR41, UR4 ;  /* 0x00000029ff048299 */ /* 0x000fe40008011604 */
[----:B------:R-:W-:Y:S02]  /*67f0*/  UIMAD UR10, UR39, UR10, UR6 ;  /* 0x0000000a270a72a4 */ /* 0x000fe4000f8e0206 */
[----:B------:R-:W-:Y:S04]  /*6800*/  @!UP0 USEL UR4, UR5, UR4, !UP2 ;  /* 0x0000000405048287 */ /* 0x000fe8000d000000 */
[----:B------:R-:W-:Y:S02]  /*6810*/  @!UP0 UIMAD UR10, UR7, UR10, UR4 ;  /* 0x0000000a070a82a4 */ /* 0x000fe4000f8e0204 */
[----:B------:R-:W-:Y:S02]  /*6820*/  @!UP0 UIADD3 UR12, UPT, UPT, UR12, -UR4, URZ ;  /* 0x800000040c0c8290 */ /* 0x000fe4000fffe0ff */
[----:B------:R-:W-:Y:S02]  /*6830*/  UIMAD UR7, UR42, UR8, UR37 ;  /* 0x000000082a0772a4 */ /* 0x000fe4000f8e0225 */
[----:B------:R-:W-:Y:S02]  /*6840*/  @!UP0 UIMAD UR6, UR12, UR39, UR5 ;  /* 0x000000270c0682a4 */ /* 0x000fe4000f8e0205 */
[----:B------:R-:W-:Y:S01]  /*6850*/  UIMAD UR4, UR58, UR9, UR36 ;  /* 0x000000093a0472a4 */ /* 0x000fe2000f8e0224 */
[----:B------:R-:W-:Y:S02]  /*6860*/  @!UP0 UMOV UR5, UR10 ;  /* 0x0000000a00058c82 */ /* 0x000fe40008000000 */
[----:B------:R-:W-:Y:S02]  /*6870*/  UIMAD UR37, UR5, UR42, UR7 ;  /* 0x0000002a052572a4 */ /* 0x000fe4000f8e0207 */
[----:B------:R-:W-:Y:S11]  /*6880*/  UIMAD UR36, UR6, UR58, UR4 ;  /* 0x0000003a062472a4 */ /* 0x000ff6000f8e0204 */
[----:B------:R-:W-:Y:S01]  /*6890*/  @!UPT UIADD3 URZ, UPT, UPT, URZ, URZ, URZ ;  /* 0x000000fffffff290 */ /* 0x000fe2000fffe0ff */
.L_x_115:
[----:B------:R-:W-:Y:S01]  /*68a0*/  UISETP.NE.AND UP0, UPT, UR38, 0x1, UPT ;  /* 0x000000012600788c */ /* 0x000fe2000bf05270 */
[----:B------:R-:W-:Y:S01]  /*68b0*/  LOP3.LUT P0, RZ, R84, 0x1b0, RZ, 0xc0, !PT ;  /* 0x000001b054ff7812 */ /* 0x000fe2000780c0ff */
[----:B------:R-:W-:Y:S01]  /*68c0*/  USHF.L.U32 UR49, UR11, 0x7, URZ ;  /* 0x000000070b317899 */ /* 0x000fe200080006ff */
[----:B------:R-:W-:Y:S01]  /*68d0*/  BSSY.RECONVERGENT B6, `(.L_x_116) ;  /* 0x0000034000067945 */ /* 0x000fe20003800200 */
[----:B------:R-:W-:Y:S01]  /*68e0*/  USHF.L.U32 UR50, UR20, 0x7, URZ ;  /* 0x0000000714327899 */ /* 0x000fe200080006ff */
[----:B------:R-:W-:Y:S06]  /*68f0*/  IADD3 R86, PT, PT, R86, 0x1, RZ ;  /* 0x0000000156567810 */ /* 0x000fec0007ffe0ff */
[----:B------:R-:W2:Y:S01]  /*6900*/  @!UP0 LDCU.128 UR12, c[0x0][0xf10] ;  /* 0x0001e200ff0c87ac */ /* 0x000ea20008000c00 */
[----:B------:R-:W3:Y:S01]  /*6910*/  @!UP0 LDCU UR5, c[0x0][0xf0c] ;  /* 0x0001e180ff0587ac */ /* 0x000ee20008000800 */
[----:B------:R-:W4:Y:S01]  /*6920*/  @!UP0 LDCU UR10, c[0x0][0xf20] ;  /* 0x0001e400ff0a87ac */ /* 0x000f220008000800 */
[----:B--2---:R-:W-:Y:S02]  /*6930*/  UIMAD.WIDE.U32 UR8, UR37, UR12, URZ ;  /* 0x0000000c250872a5 */ /* 0x004fe4000f8e00ff */
[----:B------:R-:W-:Y:S02]  /*6940*/  UIMAD.WIDE.U32 UR6, UR36, UR15, URZ ;  /* 0x0000000f240672a5 */ /* 0x000fe4000f8e00ff */
[----:B------:R-:W-:Y:S03]  /*6950*/  @!UP0 UISETP.NE.AND UP1, UPT, UR14, 0x1, UPT ;  /* 0x000000010e00888c */ /* 0x000fe6000bf25270 */
[----:B------:R-:W-:Y:S01]  /*6960*/  @!UP0 UMOV UR4, UR9 ;  /* 0x0000000900048c82 */ /* 0x000fe20008000000 */
[----:B---3--:R-:W-:Y:S02]  /*6970*/  @!UP0 UISETP.NE.AND UP2, UPT, UR5, 0x1, UPT ;  /* 0x000000010500888c */ /* 0x008fe4000bf45270 */
[----:B------:R-:W-:Y:S01]  /*6980*/  @!UP0 USHF.R.U32.HI UR4, URZ, UR13, UR4 ;  /* 0x0000000dff048299 */ /* 0x000fe20008011604 */
[----:B------:R-:W-:Y:S02]  /*6990*/  @!UP0 UMOV UR6, UR7 ;  /* 0x0000000700068c82 */ /* 0x000fe40008000000 */
[----:B----4-:R-:W-:Y:S02]  /*69a0*/  @!UP0 USHF.R.U32.HI UR6, URZ, UR10, UR6 ;  /* 0x0000000aff068299 */ /* 0x010fe40008011606 */
[----:B------:R-:W-:Y:S02]  /*69b0*/  @!UP0 USEL UR7, UR37, UR4, !UP2 ;  /* 0x0000000425078287 */ /* 0x000fe4000d000000 */
[----:B------:R-:W-:Y:S04]  /*69c0*/  @!UP0 USEL UR6, UR36, UR6, !UP1 ;  /* 0x0000000624068287 */ /* 0x000fe8000c800000 */
[----:B------:R-:W-:Y:S02]  /*69d0*/  @!UP0 UIADD3 UR4, UPT, UPT, -UR7, UR6, URZ ;  /* 0x0000000607048290 */ /* 0x000fe4000fffe1ff */
[----:B------:R-:W-:Y:S02]  /*69e0*/  @!UP0 UIADD3 UR6, UPT, UPT, UR7, -UR6, URZ ;  /* 0x8000000607068290 */ /* 0x000fe4000fffe0ff */
[----:B------:R-:W-:Y:S02]  /*69f0*/  @!UP0 UIMAD UR37, UR4, UR5, UR37 ;  /* 0x00000005042582a4 */ /* 0x000fe4000f8e0225 */
[----:B------:R-:W-:Y:S01]  /*6a00*/  @!UP0 UIMAD UR36, UR6, UR14, UR36 ;  /* 0x0000000e062482a4 */ /* 0x000fe2000f8e0224 */
[----:B------:R-:W-:Y:S11]  /*6a10*/  @!P0 BRA `(.L_x_117) ;  /* 0x00000000007c8947 */ /* 0x000ff60003800000 */
[----:B------:R-:W2:Y:S01]  /*6a20*/  LDCU.64 UR8, c[0x4][0x80] ;  /* 0x01001000ff0877ac */ /* 0x000ea20008000a00 */
[----:B------:R-:W-:Y:S01]  /*6a30*/  MOV R2, 0x0 ;  /* 0x0000000000027802 */ /* 0x000fe20000000f00 */
[----:B------:R-:W-:Y:S02]  /*6a40*/  HFMA2 R12, -RZ, RZ, 0, 5.9604644775390625e-08 ;  /* 0x00000001ff0c7431 */ /* 0x000fe400000001ff */
[----:B------:R-:W-:Y:S01]  /*6a50*/  IMAD.MOV.U32 R8, RZ, RZ, 0x70 ;  /* 0x00000070ff087424 */ /* 0x000fe200078e00ff */
[----:B------:R3:W4:Y:S01]  /*6a60*/  LDC.64 R14, c[0x4][R2] ;  /* 0x01000000020e7b82 */ /* 0x0007220000000a00 */
[----:B------:R-:W1:Y:S01]  /*6a70*/  LDCU.64 UR6, c[0x4][0x88] ;  /* 0x01001100ff0677ac */ /* 0x000e620008000a00 */
[----:B------:R-:W-:Y:S01]  /*6a80*/  IMAD.MOV.U32 R13, RZ, RZ, RZ ;  /* 0x000000ffff0d7224 */ /* 0x000fe200078e00ff */
[----:B------:R-:W1:Y:S01]  /*6a90*/  LDCU.64 UR4, c[0x4][0x8] ;  /* 0x01000100ff0477ac */ /* 0x000e620008000a00 */
[----:B--2---:R-:W-:Y:S01]  /*6aa0*/  MOV R5, UR9 ;  /* 0x0000000900057c02 */ /* 0x004fe20008000f00 */
[----:B------:R-:W-:Y:S01]  /*6ab0*/  IMAD.U32 R4, RZ, RZ, UR8 ;  /* 0x00000008ff047e24 */ /* 0x000fe2000f8e00ff */
[----:B-1----:R-:W-:Y:S01]  /*6ac0*/  MOV R7, UR7 ;  /* 0x0000000700077c02 */ /* 0x002fe20008000f00 */
[----:B------:R-:W-:Y:S01]  /*6ad0*/  IMAD.U32 R6, RZ, RZ, UR6 ;  /* 0x00000006ff067e24 */ /* 0x000fe2000f8e00ff */
[----:B------:R-:W-:Y:S01]  /*6ae0*/  MOV R11, UR5 ;  /* 0x00000005000b7c02 */ /* 0x000fe20008000f00 */
[----:B------:R-:W-:Y:S02]  /*6af0*/  IMAD.U32 R10, RZ, RZ, UR4 ;  /* 0x00000004ff0a7e24 */ /* 0x000fe4000f8e00ff */
[----:B------:R-:W-:Y:S07]  /*6b00*/  LEPC R20, `(.L_x_118) ;  /* 0x000000001014794e */ /* 0x000fee0000000000 */
[----:B---345:R-:W-:Y:S05]  /*6b10*/  CALL.ABS.NOINC R14 ;  /* 0x000000000e007343 */ /* 0x038fea0003c00000 */
.L_x_118:
[----:B------:R-:W1:Y:S01]  /*6b20*/  LDCU.64 UR8, c[0x4][0x80] ;  /* 0x01001000ff0877ac */ /* 0x000e620008000a00 */
[----:B------:R-:W2:Y:S01]  /*6b30*/  LDC.64 R2, c[0x4][R2] ;  /* 0x0100000002027b82 */ /* 0x000ea20000000a00 */
[----:B------:R-:W-:Y:S02]  /*6b40*/  HFMA2 R12, -RZ, RZ, 0, 5.9604644775390625e-08 ;  /* 0x00000001ff0c7431 */ /* 0x000fe400000001ff */
[----:B------:R-:W-:Y:S02]  /*6b50*/  IMAD.MOV.U32 R8, RZ, RZ, 0x70 ;  /* 0x00000070ff087424 */ /* 0x000fe400078e00ff */
[----:B------:R-:W-:Y:S01]  /*6b60*/  IMAD.MOV.U32 R13, RZ, RZ, RZ ;  /* 0x000000ffff0d7224 */ /* 0x000fe200078e00ff */
[----:B------:R-:W3:Y:S01]  /*6b70*/  LDCU.64 UR6, c[0x4][0x88] ;  /* 0x01001100ff0677ac */ /* 0x000ee20008000a00 */
[----:B------:R-:W4:Y:S01]  /*6b80*/  LDCU.64 UR4, c[0x4][0x8] ;  /* 0x01000100ff0477ac */ /* 0x000f220008000a00 */
[----:B-1----:R-:W-:Y:S02]  /*6b90*/  MOV R4, UR8 ;  /* 0x0000000800047c02 */ /* 0x002fe40008000f00 */
[----:B------:R-:W-:Y:S02]  /*6ba0*/  MOV R5, UR9 ;  /* 0x0000000900057c02 */ /* 0x000fe40008000f00 */
[----:B---3--:R-:W-:Y:S01]  /*6bb0*/  MOV R7, UR7 ;  /* 0x0000000700077c02 */ /* 0x008fe20008000f00 */
[----:B------:R-:W-:Y:S01]  /*6bc0*/  IMAD.U32 R6, RZ, RZ, UR6 ;  /* 0x00000006ff067e24 */ /* 0x000fe2000f8e00ff */
[----:B----4-:R-:W-:Y:S01]  /*6bd0*/  MOV R11, UR5 ;  /* 0x00000005000b7c02 */ /* 0x010fe20008000f00 */
[----:B------:R-:W-:Y:S02]  /*6be0*/  IMAD.U32 R10, RZ, RZ, UR4 ;  /* 0x00000004ff0a7e24 */ /* 0x000fe4000f8e00ff */
[----:B------:R-:W-:Y:S07]  /*6bf0*/  LEPC R20, `(.L_x_117) ;  /* 0x000000001014794e */ /* 0x000fee0000000000 */
[----:B--2---:R-:W-:Y:S05]  /*6c00*/  CALL.ABS.NOINC R2 ;  /* 0x0000000002007343 */ /* 0x004fea0003c00000 */
.L_x_117:
[----:B------:R-:W-:Y:S05]  /*6c10*/  BSYNC.RECONVERGENT B6 ;  /* 0x0000000000067941 */ /* 0x000fea0003800200 */
.L_x_116:
[----:B------:R-:W-:Y:S02]  /*6c20*/  R2UR UR6, R83 ;  /* 0x00000000530672ca */ /* 0x000fe400000e0000 */
[----:B------:R-:W-:Y:S02]  /*6c30*/  R2UR UR5, R97 ;  /* 0x00000000610572ca */ /* 0x000fe400000e0000 */
[----:B------:R-:W-:Y:S02]  /*6c40*/  R2UR UR4, R96 ;  /* 0x00000000600472ca */ /* 0x000fe400000e0000 */
[----:B------:R-:W-:Y:S02]  /*6c50*/  ISETP.NE.U32.AND P4, PT, R78, RZ, PT ;  /* 0x000000ff4e00720c */ /* 0x000fe40003f85070 */
[----:B------:R-:W-:Y:S02]  /*6c60*/  ISETP.NE.U32.AND P2, PT, RZ, UR54, PT ;  /* 0x00000036ff007c0c */ /* 0x000fe4000bf45070 */
[----:B------:R-:W-:Y:S02]  /*6c70*/  ISETP.NE.AND.EX P4, PT, R79, RZ, PT, P4 ;  /* 0x000000ff4f00720c */ /* 0x000fe40003f85340 */
[----:B------:R-:W-:Y:S01]  /*6c80*/  ISETP.NE.AND.EX P2, PT, RZ, UR55, PT, P2 ;  /* 0x00000037ff007c0c */ /* 0x000fe2000bf45320 */
[----:B------:R-:W-:Y:S02]  /*6c90*/  UISETP.NE.AND UP2, UPT, UR6, URZ, UPT ;  /* 0x000000ff0600728c */ /* 0x000fe4000bf45270 */
[----:B------:R-:W-:Y:S04]  /*6ca0*/  UISETP.NE.U32.AND UP0, UPT, UR5, URZ, UPT ;  /* 0x000000ff0500728c */ /* 0x000fe8000bf05070 */
[----:B------:R-:W-:Y:S01]  /*6cb0*/  UISETP.NE.AND.EX UP1, UPT, UR4, URZ, UPT, UP0 ;  /* 0x000000ff0400728c */ /* 0x000fe2000bf25300 */
[----:B------:R-:W-:Y:S01]  /*6cc0*/  PLOP3.LUT P1, PT, PT, PT, UP2, 0x80, 0x8 ;  /* 0x000000000008781c */ /* 0x000fe20003f2f028 */
[----:B------:R-:W-:Y:S03]  /*6cd0*/  UPLOP3.LUT UP0, UPT, UPT, UPT, UPT, 0x40, 0x4 ;  /* 0x000000000004789c */ /* 0x000fe60003f0e870 */
[----:B------:R-:W-:Y:S06]  /*6ce0*/  @UP2 UPLOP3.LUT UP0, UPT, UPT, UPT, UP1, 0x80, 0x8 ;  /* 0x000000000008289c */ /* 0x000fec0003f0f010 */
[----:B------:R-:W-:Y:S01]  /*6cf0*/  PLOP3.LUT P0, PT, PT, PT, UP0, 0x80, 0x8 ;  /* 0x000000000008781c */ /* 0x000fe20003f0f008 */
[----:B------:R-:W-:Y:S01]  /*6d00*/  @!UPT UIADD3 URZ, UPT, UPT, URZ, URZ, URZ ;  /* 0x000000fffffff290 */ /* 0x000fe2000fffe0ff */
[----:B------:R-:W-:Y:S11]  /*6d10*/  BRA.U !UP1, `(.L_x_119) ;  /* 0x0000000109407547 */ /* 0x000ff6000b800000 */
[----:B------:R-:W-:Y:S01]  /*6d20*/  UISETP.NE.U32.AND UP0, UPT, UR54, URZ, UPT ;  /* 0x000000ff3600728c */ /* 0x000fe2000bf05070 */
[----:B------:R-:W-:Y:S01]  /*6d30*/  R2UR UR6, R97 ;  /* 0x00000000610672ca */ /* 0x000fe200000e0000 */
[----:B------:R-:W2:Y:S01]  /*6d40*/  LDCU.64 UR8, c[0x0][0x358] ;  /* 0x00006b00ff0877ac */ /* 0x000ea20008000a00 */
[----:B------:R-:W-:Y:S02]  /*6d50*/  HFMA2 R80, -RZ, RZ, 0, 5.9604644775390625e-08 ;  /* 0x00000001ff507431 */ /* 0x000fe400000001ff */
[----:B-1----:R-:W-:Y:S01]  /*6d60*/  IMAD.MOV.U32 R0, RZ, RZ, 0x1 ;  /* 0x00000001ff007424 */ /* 0x002fe200078e00ff */
[----:B------:R-:W-:Y:S06]  /*6d70*/  UISETP.NE.AND.EX UP0, UPT, UR55, URZ, UPT, UP0 ;  /* 0x000000ff3700728c */ /* 0x000fec000bf05300 */
[----:B------:R-:W-:Y:S05]  /*6d80*/  PLOP3.LUT P3, PT, PT, PT, UP0, 0x80, 0x8 ;  /* 0x000000000008781c */ /* 0x000fea0003f6f008 */
[----:B------:R-:W1:Y:S01]  /*6d90*/  @UP0 LDCU.64 UR4, c[0x0][0xc88] ;  /* 0x00019100ff0407ac */ /* 0x000e620008000a00 */
[----:B------:R-:W-:Y:S07]  /*6da0*/  @UP0 UIMAD UR6, UR44, UR6, URZ ;  /* 0x000000062c0602a4 */ /* 0x000fee000f8e02ff */
[----:B------:R-:W-:Y:S01]  /*6db0*/  @!P3 PRMT R80, R0, 0x7610, R80 ;  /* 0x000076100050b816 */ /* 0x000fe20000000050 */
[----:B-1----:R-:W-:Y:S06]  /*6dc0*/  @UP0 UIMAD.WIDE UR4, UR6, 0x4, UR4 ;  /* 0x00000004060408a5 */ /* 0x002fec000f8e0204 */
[----:B------:R-:W-:Y:S02]  /*6dd0*/  IMAD.U32 R2, RZ, RZ, UR4 ;  /* 0x00000004ff027e24 */ /* 0x000fe4000f8e00ff */
[----:B------:R-:W-:Y:S03]  /*6de0*/  IMAD.U32 R3, RZ, RZ, UR5 ;  /* 0x00000005ff037e24 */ /* 0x000fe6000f8e00ff */
[----:B------:R-:W1:Y:S02]  /*6df0*/  @!UP0 LDCU UR4, c[0x0][0xc80] ;  /* 0x00019000ff0487ac */ /* 0x000e640008000800 */
[----:B--2--5:R2:W5:Y:S02]  /*6e00*/  @P3 LDG.E R41, desc[UR8][R2.64] ;  /* 0x0000000802293981 */ /* 0x024564000c1e1900 */
[----:B-12---:R-:W-:Y:S02]  /*6e10*/  @!P3 MOV R41, UR4 ;  /* 0x000000040029bc02 */ /* 0x006fe40008000f00 */
.L_x_119:
[----:B------:R-:W-:Y:S05]  /*6e20*/  @!P4 BRA `(.L_x_120) ;  /* 0x000000000024c947 */ /* 0x000fea0003800000 */
[----:B------:R-:W-:Y:S01]  /*6e30*/  ISETP.NE.U32.AND P3, PT, R76, RZ, PT ;  /* 0x000000ff4c00720c */ /* 0x000fe20003f65070 */
[----:B------:R-:W2:Y:S03]  /*6e40*/  LDCU.64 UR4, c[0x0][0x358] ;  /* 0x00006b00ff0477ac */ /* 0x000ea60008000a00 */
[----:B------:R-:W-:Y:S11]  /*6e50*/  ISETP.NE.AND.EX P3, PT, R77, RZ, PT, P3 ;  /* 0x000000ff4d00720c */ /* 0x000ff60003f65330 */
[----:B------:R-:W-:Y:S02]  /*6e60*/  @!UPT UIADD3 URZ, UPT, UPT, URZ, URZ, URZ ;  /* 0x000000fffffff290 */ /* 0x000fe4000fffe0ff */
[----:B------:R-:W3:Y:S01]  /*6e70*/  @P3 LDC.64 R2, c[0x0][0xca8] ;  /* 0x00032a00ff023b82 */ /* 0x000ee20000000a00 */
[----:B-1----:R-:W-:Y:S04]  /*6e80*/  @P3 IMAD R0, R78, UR44, RZ ;  /* 0x0000002c4e003c24 */ /* 0x002fe8000f8e02ff */
[----:B---3--:R-:W-:Y:S05]  /*6e90*/  @P3 IMAD.WIDE R2, R0, 0x4, R2 ;  /* 0x0000000400023825 */ /* 0x008fea00078e0202 */
[----:B--2--5:R2:W5:Y:S02]  /*6ea0*/  @P3 LDG.E R38, desc[UR4][R2.64] ;  /* 0x0000000402263981 */ /* 0x024564000c1e1900 */
[----:B--2---:R-:W3:Y:S02]  /*6eb0*/  @!P3 LDC R38, c[0x0][0xca0] ;  /* 0x00032800ff26bb82 */ /* 0x004ee40000000800 */
.L_x_120:
[----:B-----5:R-:W-:Y:S01]  /*6ec0*/  FSETP.NEU.AND P3, PT, R41, RZ, PT ;  /* 0x000000ff2900720b */ /* 0x020fe20003f6d000 */
[----:B------:R-:W-:Y:S01]  /*6ed0*/  BSSY B1, `(.L_x_121) ;  /* 0x0000039000017945 */ /* 0x000fe20003800000 */
[----:B------:R-:W-:Y:S01]  /*6ee0*/  SEL R3, RZ, 0xffffffff, P2 ;  /* 0xffffffffff037807 */ /* 0x000fe20001000000 */
[----:B------:R-:W-:Y:S01]  /*6ef0*/  IMAD.MOV.U32 R47, RZ, RZ, 0x1 ;  /* 0x00000001ff2f7424 */ /* 0x000fe200078e00ff */
[----:B------:R-:W-:Y:S01]  /*6f00*/  @P1 LOP3.LUT P2, RZ, R80, 0xff, RZ, 0xc0, !PT ;  /* 0x000000ff50ff1812 */ /* 0x000fe2000784c0ff */
[----:B------:R-:W-:Y:S01]  /*6f10*/  IMAD R39, R36, 0x80, R37 ;  /* 0x0000008024277824 */ /* 0x000fe200078e0225 */
[----:B------:R-:W-:Y:S01]  /*6f20*/  @P1 SEL R2, RZ, 0xffffffff, P3 ;  /* 0xffffffffff021807 */ /* 0x000fe20001800000 */
[----:B------:R-:W-:Y:S01]  /*6f30*/  IMAD R87, R94, -0x10, R92 ;  /* 0xfffffff05e577824 */ /* 0x000fe200078e025c */
[----:B------:R-:W-:Y:S01]  /*6f40*/  LOP3.LUT R90, R90, 0x1, RZ, 0x3c, !PT ;  /* 0x000000015a5a7812 */ /* 0x000fe200078e3cff */
[----:B------:R-:W-:Y:S01]  /*6f50*/  IMAD.MOV.U32 R46, RZ, RZ, RZ ;  /* 0x000000ffff2e7224 */ /* 0x000fe200078e00ff */
[----:B------:R-:W-:Y:S02]  /*6f60*/  @P0 SEL R2, R3, R2, !P2 ;  /* 0x0000000203020207 */ /* 0x000fe40005000000 */
[----:B------:R-:W-:Y:S02]  /*6f70*/  CS2R R74, SRZ ;  /* 0x00000000004a7805 */ /* 0x000fe4000001ff00 */
[----:B------:R-:W-:Y:S02]  /*6f80*/  LEA R99, R36, UR43, 0x3 ;  /* 0x0000002b24637c11 */ /* 0x000fe4000f8e18ff */
[----:B------:R-:W-:Y:S02]  /*6f90*/  CS2R R72, SRZ ;  /* 0x0000000000487805 */ /* 0x000fe4000001ff00 */
[----:B------:R-:W-:Y:S02]  /*6fa0*/  @P1 LOP3.LUT R2, R2, 0x1, RZ, 0xc0, !PT ;  /* 0x0000000102021812 */ /* 0x000fe400078ec0ff */
[----:B------:R-:W-:Y:S02]  /*6fb0*/  CS2R R66, SRZ ;  /* 0x0000000000427805 */ /* 0x000fe4000001ff00 */
[----:B-1----:R-:W-:Y:S02]  /*6fc0*/  SHF.L.U32 R0, R89, 0x1f, RZ ;  /* 0x0000001f59007819 */ /* 0x002fe400000006ff */
[----:B------:R-:W-:Y:S02]  /*6fd0*/  CS2R R64, SRZ ;  /* 0x0000000000407805 */ /* 0x000fe4000001ff00 */
[----:B------:R-:W-:Y:S02]  /*6fe0*/  ISETP.NE.U32.OR P5, PT, R2, 0x1, !P1 ;  /* 0x000000010200780c */ /* 0x000fe40004fa5470 */
[----:B------:R-:W-:Y:S02]  /*6ff0*/  CS2R R58, SRZ ;  /* 0x00000000003a7805 */ /* 0x000fe4000001ff00 */
[----:B------:R-:W-:Y:S02]  /*7000*/  PLOP3.LUT P2, PT, PT, PT, UP1, 0x80, 0x8 ;  /* 0x000000000008781c */ /* 0x000fe40003f4f018 */
[----:B------:R-:W-:Y:S02]  /*7010*/  CS2R R56, SRZ ;  /* 0x0000000000387805 */ /* 0x000fe4000001ff00 */
[----:B------:R-:W-:Y:S02]  /*7020*/  LOP3.LUT P4, R85, R80, 0xff, RZ, 0xc0, !PT ;  /* 0x000000ff50557812 */ /* 0x000fe4000788c0ff */
[----:B------:R-:W-:Y:S02]  /*7030*/  CS2R R50, SRZ ;  /* 0x0000000000327805 */ /* 0x000fe4000001ff00 */
[----:B------:R-:W-:Y:S02]  /*7040*/  SEL R2, RZ, 0xffffffff, P3 ;  /* 0xffffffffff027807 */ /* 0x000fe40001800000 */
[----:B------:R-:W-:Y:S02]  /*7050*/  CS2R R48, SRZ ;  /* 0x0000000000307805 */ /* 0x000fe4000001ff00 */
[----:B------:R-:W-:Y:S02]  /*7060*/  P2R R98, PR, RZ, 0x20 ;  /* 0x00000020ff627803 */ /* 0x000fe40000000000 */
[----:B------:R-:W-:Y:S02]  /*7070*/  @P5 SHF.L.U32 R4, R90, 0x1f, RZ ;  /* 0x0000001f5a045819 */ /* 0x000fe400000006ff */
[----:B------:R-:W-:Y:S02]  /*7080*/  @P2 SEL R2, R3, R2, !P4 ;  /* 0x0000000203022207 */ /* 0x000fe40006000000 */
[----:B------:R-:W1:Y:S02]  /*7090*/  @P5 SYNCS.PHASECHK.TRANS64.TRYWAIT P1, [UR43+0xe0], R4 ;  /* 0x0000e004ff0055a7 */ /* 0x000e64000802112b */
[----:B------:R-:W-:Y:S04]  /*70a0*/  LOP3.LUT R2, R2, 0x1, RZ, 0xc0, !PT ;  /* 0x0000000102027812 */ /* 0x000fe800078ec0ff */
[----:B------:R-:W-:Y:S04]  /*70b0*/  ISETP.NE.U32.AND P2, PT, R2, 0x1, PT ;  /* 0x000000010200780c */ /* 0x000fe80003f45070 */
[----:B------:R-:W-:Y:S01]  /*70c0*/  P2R R60, PR, RZ, 0x4 ;  /* 0x00000004ff3c7803 */ /* 0x000fe20000000000 */
[----:B------:R2:W4:Y:S01]  /*70d0*/  SYNCS.PHASECHK.TRANS64.TRYWAIT P0, [R99+URZ+0x150], R0 ;  /* 0x00015000630075a7 */ /* 0x00052200080011ff */
[----:B-1----:R-:W-:Y:S01]  /*70e0*/  @P5 SEL R47, RZ, 0x1, !P1 ;  /* 0x00000001ff2f5807 */ /* 0x002fe20004800000 */
[----:B--2---:R-:W-:Y:S06]  /*70f0*/  @!P5 BRA `(.L_x_122) ;  /* 0x000000000058d947 */ /* 0x004fec0003800000 */
[----:B------:R-:W-:Y:S01]  /*7100*/  IMAD.MOV.U32 R75, RZ, RZ, RZ ;  /* 0x000000ffff4b7224 */ /* 0x000fe200078e00ff */
[----:B------:R-:W-:Y:S01]  /*7110*/  ISETP.NE.AND P1, PT, R47, RZ, PT ;  /* 0x000000ff2f00720c */ /* 0x000fe20003f25270 */
[----:B------:R-:W-:Y:S01]  /*7120*/  BSSY B0, `(.L_x_123) ;  /* 0x000000c000007945 */ /* 0x000fe20003800000 */
[----:B------:R-:W-:Y:S02]  /*7130*/  CS2R R50, SRZ ;  /* 0x0000000000327805 */ /* 0x000fe4000001ff00 */
[----:B------:R-:W-:Y:S02]  /*7140*/  CS2R R48, SRZ ;  /* 0x0000000000307805 */ /* 0x000fe4000001ff00 */
[----:B------:R-:W-:Y:S02]  /*7150*/  CS2R R58, SRZ ;  /* 0x00000000003a7805 */ /* 0x000fe4000001ff00 */
[----:B------:R-:W-:Y:S02]  /*7160*/  CS2R R56, SRZ ;  /* 0x0000000000387805 */ /* 0x000fe4000001ff00 */
[----:B------:R-:W-:Y:S02]  /*7170*/  CS2R R66, SRZ ;  /* 0x0000000000427805 */ /* 0x000fe4000001ff00 */
[----:B------:R-:W-:Y:S02]  /*7180*/  CS2R R64, SRZ ;  /* 0x0000000000407805 */ /* 0x000fe4000001ff00 */
[----:B------:R-:W-:Y:S01]  /*7190*/  CS2R R72, SRZ ;  /* 0x0000000000487805 */ /* 0x000fe2000001ff00 */
[----:B------:R-:W-:Y:S06]  /*71a0*/  @P1 BRA `(.L_x_124) ;  /* 0x00000000000c1947 */ /* 0x000fec0003800000 */
[----:B------:R-:W-:Y:S04]  /*71b0*/  SHF.L.U32 R3, R90, 0x1f, RZ ;  /* 0x0000001f5a037819 */ /* 0x000fe800000006ff */
[----:B------:R-:W1:Y:S02]  /*71c0*/  SYNCS.PHASECHK.TRANS64.TRYWAIT P1, [UR43+0xe0], R3 ;  /* 0x0000e003ff0075a7 */ /* 0x000e64000802112b */
[----:B-1----:R-:W-:Y:S05]  /*71d0*/  @!P1 BRA `(.L_x_125) ;  /* 0x0000004000889947 */ /* 0x002fea0003800000 */
.L_x_124:
[----:B------:R-:W-:Y:S05]  /*71e0*/  BSYNC B0 ;  /* 0x0000000000007941 */ /* 0x000fea0003800000 */
.L_x_123:
[----:B------:R-:W-:Y:S01]  /*71f0*/  ISETP.NE.AND P1, PT, R60, RZ, PT ;  /* 0x000000ff3c00720c */ /* 0x000fe20003f25270 */
[----:B------:R-:W-:Y:S11]  /*7200*/  HFMA2 R46, -RZ, RZ, 0, 5.9604644775390625e-08 ;  /* 0x00000001ff2e7431 */ /* 0x000ff600000001ff */
[----:B------:R-:W-:Y:S01]  /*7210*/  @!UPT UIADD3 URZ, UPT, UPT, URZ, URZ, URZ ;  /* 0x000000fffffff290 */ /* 0x000fe2000fffe0ff */
[----:B------:R2:W1:Y:S04]  /*7220*/  @P1 LDS.128 R48, [R93] ;  /* 0x000000005d301984 */ /* 0x0004680000000c00 */
[----:B------:R2:W1:Y:S04]  /*7230*/  @P1 LDS.128 R56, [R92+0x10] ;  /* 0x000010005c381984 */ /* 0x0004680000000c00 */
[----:B------:R2:W1:Y:S04]  /*7240*/  @P1 LDS.128 R64, [R91+0x20] ;  /* 0x000020005b401984 */ /* 0x0004680000000c00 */
[----:B------:R2:W1:Y:S02]  /*7250*/  @P1 LDS.128 R72, [R87+0x30] ;  /* 0x0000300057481984 */ /* 0x0004640000000c00 */
.L_x_122:
[----:B------:R-:W-:Y:S05]  /*7260*/  BSYNC B1 ;  /* 0x0000000000017941 */ /* 0x000fea0003800000 */
.L_x_121:
[----:B-1----:R-:W-:Y:S04]  /*7270*/  SHF.R.U32.HI R2, RZ, 0x15, R39 ;  /* 0x00000015ff027819 */ /* 0x002fe80000011627 */
[----:B------:R-:W-:Y:S01]  /*7280*/  LOP3.LUT P1, RZ, R2, 0x3, R81, 0x48, !PT ;  /* 0x0000000302ff7812 */ /* 0x000fe20007824851 */
[----:B------:R-:W-:Y:S01]  /*7290*/  @!UPT UIADD3 URZ, UPT, UPT, URZ, URZ, URZ ;  /* 0x000000fffffff290 */ /* 0x000fe2000fffe0ff */
[----:B----4-:R-:W-:Y:S11]  /*72a0*/  @P0 BRA `(.L_x_126) ;  /* 0x0000000000080947 */ /* 0x010ff60003800000 */
[----:B------:R-:W1:Y:S02]  /*72b0*/  SYNCS.PHASECHK.TRANS64.TRYWAIT P0, [R99+URZ+0x150], R0 ;  /* 0x00015000630075a7 */ /* 0x000e6400080011ff */
[----:B-1----:R-:W-:Y:S05]  /*72c0*/  @!P0 BRA `(.L_x_127) ;  /* 0x0000004000648947 */ /* 0x002fea0003800000 */
.L_x_126:
[----:B------:R-:W-:Y:S05]  /*72d0*/  @!P1 BRA `(.L_x_128) ;  /* 0x0000000000409947 */ /* 0x000fea0003800000 */
[----:B------:R-:W4:Y:S01]  /*72e0*/  LDCU.64 UR8, c[0x4][0x70] ;  /* 0x01000e00ff0877ac */ /* 0x000f220008000a00 */
[----:B------:R-:W-:Y:S01]  /*72f0*/  MOV R3, 0x0 ;  /* 0x0000000000037802 */ /* 0x000fe20000000f00 */
[----:B------:R-:W-:Y:S02]  /*7300*/  HFMA2 R12, -RZ, RZ, 0, 5.9604644775390625e-08 ;  /* 0x00000001ff0c7431 */ /* 0x000fe400000001ff */
[----:B------:R-:W-:Y:S02]  /*7310*/  IMAD.MOV.U32 R8, RZ, RZ, 0x192 ;  /* 0x00000192ff087424 */ /* 0x000fe400078e00ff */
[----:B------:R-:W-:Y:S01]  /*7320*/  IMAD.MOV.U32 R13, RZ, RZ, RZ ;  /* 0x000000ffff0d7224 */ /* 0x000fe200078e00ff */
[----:B------:R-:W5:Y:S01]  /*7330*/  LDCU.64 UR6, c[0x4][0x78] ;  /* 0x01000f00ff0677ac */ /* 0x000f620008000a00 */
[----:B------:R-:W1:Y:S01]  /*7340*/  LDC.64 R2, c[0x4][R3] ;  /* 0x0100000003027b82 */ /* 0x000e620000000a00 */
[----:B------:R-:W2:Y:S01]  /*7350*/  LDCU.64 UR4, c[0x4][0x10] ;  /* 0x01000200ff0477ac */ /* 0x000ea20008000a00 */
[----:B----4-:R-:W-:Y:S01]  /*7360*/  MOV R5, UR9 ;  /* 0x0000000900057c02 */ /* 0x010fe20008000f00 */
[----:B------:R-:W-:Y:S01]  /*7370*/  IMAD.U32 R4, RZ, RZ, UR8 ;  /* 0x00000008ff047e24 */ /* 0x000fe2000f8e00ff */
[----:B-----5:R-:W-:Y:S01]  /*7380*/  MOV R7, UR7 ;  /* 0x0000000700077c02 */ /* 0x020fe20008000f00 */
[----:B------:R-:W-:Y:S01]  /*7390*/  IMAD.U32 R6, RZ, RZ, UR6 ;  /* 0x00000006ff067e24 */ /* 0x000fe2000f8e00ff */
[----:B--2---:R-:W-:Y:S01]  /*73a0*/  MOV R11, UR5 ;  /* 0x00000005000b7c02 */ /* 0x004fe20008000f00 */
[----:B------:R-:W-:Y:S02]  /*73b0*/  IMAD.U32 R10, RZ, RZ, UR4 ;  /* 0x00000004ff0a7e24 */ /* 0x000fe4000f8e00ff */
[----:B------:R-:W-:Y:S07]  /*73c0*/  LEPC R20, `(.L_x_128) ;  /* 0x000000001014794e */ /* 0x000fee0000000000 */
[----:B-1-3--:R-:W-:Y:S05]  /*73d0*/  CALL.ABS.NOINC R2 ;  /* 0x0000000002007343 */ /* 0x00afea0003c00000 */
.L_x_128:
[C---:B------:R-:W-:Y:S01]  /*73e0*/  SHF.L.U32 R40, R48.reuse, 0x10, RZ ;  /* 0x0000001030287819 */ /* 0x040fe200000006ff */
[----:B------:R-:W-:Y:S05]  /*73f0*/  WARPSYNC.ALL ;  /* 0x0000000000007948 */ /* 0x000fea0003800000 */
[----:B------:R-:W-:Y:S01]  /*7400*/  R2UR UR4, R39 ;  /* 0x00000000270472ca */ /* 0x000fe200000e0000 */
[----:B------:R-:W-:Y:S01]  /*7410*/  BSSY.RECONVERGENT B0, `(.L_x_129) ;  /* 0x0000088000007945 */ /* 0x000fe20003800200 */
[----:B------:R-:W-:Y:S02]  /*7420*/  LOP3.LUT R43, R48, 0xffff0000, RZ, 0xc0, !PT ;  /* 0xffff0000302b7812 */ /* 0x000fe400078ec0ff */
[----:B------:R-:W-:Y:S02]  /*7430*/  SHF.L.U32 R42, R49, 0x10, RZ ;  /* 0x00000010312a7819 */ /* 0x000fe400000006ff */
[----:B------:R-:W-:Y:S02]  /*7440*/  SHF.L.U32 R45, R51, 0x10, RZ ;  /* 0x00000010332d7819 */ /* 0x000fe400000006ff */
[----:B------:R-:W-:Y:S02]  /*7450*/  LOP3.LUT R44, R75, 0xffff0000, RZ, 0xc0, !PT ;  /* 0xffff00004b2c7812 */ /* 0x000fe400078ec0ff */
[----:B------:R-:W-:Y:S03]  /*7460*/  ISETP.NE.AND P0, PT, R95, RZ, PT ;  /* 0x000000ff5f00720c */ /* 0x000fe60003f05270 */
[----:B------:R-:W1:Y:S02]  /*7470*/  LDTM.x32 R4, tmem[UR4] ;  /* 0x00000004000479ee */ /* 0x000e6400082c0000 */
[C---:B-1-3--:R-:W-:Y:S01]  /*7480*/  FMUL R0, R38.reuse, R4 ;  /* 0x0000000426007220 */ /* 0x04afe20000400000 */
[C---:B------:R-:W-:Y:S01]  /*7490*/  FMUL R2, R38.reuse, R5 ;  /* 0x0000000526027220 */ /* 0x040fe20000400000 */
[C---:B------:R-:W-:Y:S01]  /*74a0*/  FMUL R3, R38.reuse, R6 ;  /* 0x0000000626037220 */ /* 0x040fe20000400000 */
[----:B------:R-:W-:Y:S01]  /*74b0*/  FMUL R7, R38, R7 ;  /* 0x0000000726077220 */ /* 0x000fe20000400000 */
[----:B------:R-:W-:Y:S01]  /*74c0*/  FFMA R0, R41, R40, R0 ;  /* 0x0000002829007223 */ /* 0x000fe20000000000 */
[----:B------:R-:W-:Y:S01]  /*74d0*/  LOP3.LUT R40, R49, 0xffff0000, RZ, 0xc0, !PT ;  /* 0xffff000031287812 */ /* 0x000fe200078ec0ff */
[C---:B------:R-:W-:Y:S01]  /*74e0*/  FFMA R2, R41.reuse, R43, R2 ;  /* 0x0000002b29027223 */ /* 0x040fe20000000002 */
[C---:B------:R-:W-:Y:S01]  /*74f0*/  SHF.L.U32 R43, R50.reuse, 0x10, RZ ;  /* 0x00000010322b7819 */ /* 0x040fe200000006ff */
[C---:B------:R-:W-:Y:S01]  /*7500*/  FFMA R3, R41.reuse, R42, R3 ;  /* 0x0000002a29037223 */ /* 0x040fe20000000003 */
[----:B------:R-:W-:Y:S01]  /*7510*/  LOP3.LUT R42, R50, 0xffff0000, RZ, 0xc0, !PT ;  /* 0xffff0000322a7812 */ /* 0x000fe200078ec0ff */
[----:B------:R-:W-:Y:S01]  /*7520*/  FMUL R4, R38, R8 ;  /* 0x0000000826047220 */ /* 0x000fe20000400000 */
[----:B------:R-:W-:Y:S01]  /*7530*/  F2FP.BF16.F32.PACK_AB R52, R2, R0 ;  /* 0x000000000234723e */ /* 0x000fe200000010ff */
[----:B------:R-:W-:Y:S01]  /*7540*/  FFMA R7, R41, R40, R7 ;  /* 0x0000002829077223 */ /* 0x000fe20000000007 */
[----:B------:R-:W-:Y:S01]  /*7550*/  LOP3.LUT R40, R51, 0xffff0000, RZ, 0xc0, !PT ;  /* 0xffff000033287812 */ /* 0x000fe200078ec0ff */
[C---:B------:R-:W-:Y:S01]  /*7560*/  FMUL R5, R38.reuse, R9 ;  /* 0x0000000926057220 */ /* 0x040fe20000400000 */
[C---:B------:R-:W-:Y:S01]  /*7570*/  FMUL R6, R38.reuse, R10 ;  /* 0x0000000a26067220 */ /* 0x040fe20000400000 */
[----:B------:R-:W-:Y:S01]  /*7580*/  FMUL R11, R38, R11 ;  /* 0x0000000b260b7220 */ /* 0x000fe20000400000 */
[----:B------:R-:W-:Y:S01]  /*7590*/  F2FP.BF16.F32.PACK_AB R53, R7, R3 ;  /* 0x000000030735723e */ /* 0x000fe200000010ff */
[C---:B------:R-:W-:Y:S01]  /*75a0*/  FFMA R4, R41.reuse, R43, R4 ;  /* 0x0000002b29047223 */ /* 0x040fe20000000004 */
[C---:B------:R-:W-:Y:S01]  /*75b0*/  SHF.L.U32 R43, R56.reuse, 0x10, RZ ;  /* 0x00000010382b7819 */ /* 0x040fe200000006ff */
[----:B------:R-:W-:Y:S01]  /*75c0*/  FFMA R5, R41, R42, R5 ;  /* 0x0000002a29057223 */ /* 0x000fe20000000005 */
[----:B------:R-:W-:Y:S01]  /*75d0*/  LOP3.LUT R42, R57, 0xffff0000, RZ, 0xc0, !PT ;  /* 0xffff0000392a7812 */ /* 0x000fe200078ec0ff */
[----:B------:R-:W-:Y:S01]  /*75e0*/  FFMA R6, R41, R45, R6 ;  /* 0x0000002d29067223 */ /* 0x000fe20000000006 */
[----:B------:R-:W-:Y:S01]  /*75f0*/  SHF.L.U32 R45, R57, 0x10, RZ ;  /* 0x00000010392d7819 */ /* 0x000fe200000006ff */
[----:B------:R-:W-:Y:S01]  /*7600*/  FFMA R11, R41, R40, R11 ;  /* 0x00000028290b7223 */ /* 0x000fe2000000000b */
[----:B------:R-:W-:Y:S01]  /*7610*/  LOP3.LUT R40, R56, 0xffff0000, RZ, 0xc0, !PT ;  /* 0xffff000038287812 */ /* 0x000fe200078ec0ff */
[C---:B------:R-:W-:Y:S01]  /*7620*/  FMUL R8, R38.reuse, R12 ;  /* 0x0000000c26087220 */ /* 0x040fe20000400000 */
[----:B------:R-:W-:Y:S01]  /*7630*/  F2FP.BF16.F32.PACK_AB R54, R5, R4 ;  /* 0x000000040536723e */ /* 0x000fe200000010ff */
[C---:B------:R-:W-:Y:S01]  /*7640*/  FMUL R9, R38.reuse, R13 ;  /* 0x0000000d26097220 */ /* 0x040fe20000400000 */
[----:B------:R-:W-:Y:S01]  /*7650*/  F2FP.BF16.F32.PACK_AB R55, R11, R6 ;  /* 0x000000060b37723e */ /* 0x000fe200000010ff */
[C---:B------:R-:W-:Y:S01]  /*7660*/  FMUL R10, R38.reuse, R14 ;  /* 0x0000000e260a7220 */ /* 0x040fe20000400000 */
[----:B------:R-:W-:Y:S01]  /*7670*/  FMUL R15, R38, R15 ;  /* 0x0000000f260f7220 */ /* 0x000fe20000400000 */
[----:B------:R-:W-:Y:S01]  /*7680*/  FFMA R8, R41, R43, R8 ;  /* 0x0000002b29087223 */ /* 0x000fe20000000008 */
[----:B------:R-:W-:Y:S01]  /*7690*/  SHF.L.U32 R43, R59, 0x10, RZ ;  /* 0x000000103b2b7819 */ /* 0x000fe200000006ff */
[C---:B------:R-:W-:Y:S01]  /*76a0*/  FFMA R9, R41.reuse, R40, R9 ;  /* 0x0000002829097223 */ /* 0x040fe20000000009 */
[C---:B------:R-:W-:Y:S01]  /*76b0*/  SHF.L.U32 R40, R58.reuse, 0x10, RZ ;  /* 0x000000103a287819 */ /* 0x040fe200000006ff */
        /* <DEDUP_REMOVED lines=8> */
[----:B------:R-:W-:Y:S01]  /*7740*/  FMUL R14, R38, R18 ;  /* 0x00000012260e7220 */ /* 0x000fe20000400000 */
[----:B------:R-:W-:Y:S01]  /*7750*/  FFMA R12, R41, R40, R12 ;  /* 0x00000028290c7223 */ /* 0x000fe2000000000c */
[----:B------:R-:W-:Y:S01]  /*7760*/  LOP3.LUT R40, R59, 0xffff0000, RZ, 0xc0, !PT ;  /* 0xffff00003b287812 */ /* 0x000fe200078ec0ff */
[C---:B------:R-:W-:Y:S01]  /*7770*/  FFMA R13, R41.reuse, R42, R13 ;  /* 0x0000002a290d7223 */ /* 0x040fe2000000000d */
[----:B------:R-:W-:Y:S01]  /*7780*/  LOP3.LUT R42, R64, 0xffff0000, RZ, 0xc0, !PT ;  /* 0xffff0000402a7812 */ /* 0x000fe200078ec0ff */
[----:B------:R-:W-:Y:S01]  /*7790*/  FMUL R19, R38, R19 ;  /* 0x0000001326137220 */ /* 0x000fe20000400000 */
[----:B------:R-:W-:Y:S01]  /*77a0*/  FFMA R14, R41, R43, R14 ;  /* 0x0000002b290e7223 */ /* 0x000fe2000000000e */
[----:B------:R-:W-:Y:S01]  /*77b0*/  SHF.L.U32 R43, R64, 0x10, RZ ;  /* 0x00000010402b7819 */ /* 0x000fe200000006ff */
[----:B------:R1:W-:Y:S01]  /*77c0*/  STS.128 [R93], R52 ;  /* 0x000000345d007388 */ /* 0x0003e20000000c00 */
[----:B------:R-:W-:Y:S01]  /*77d0*/  F2FP.BF16.F32.PACK_AB R70, R13, R12 ;  /* 0x0000000c0d46723e */ /* 0x000fe200000010ff */
[C---:B------:R-:W-:Y:S01]  /*77e0*/  FMUL R16, R38.reuse, R20 ;  /* 0x0000001426107220 */ /* 0x040fe20000400000 */
        /* <DEDUP_REMOVED lines=8> */
[C---:B------:R-:W-:Y:S01]  /*7870*/  FFMA R17, R41.reuse, R42, R17 ;  /* 0x0000002a29117223 */ /* 0x040fe20000000011 */
[----:B------:R-:W-:Y:S01]  /*7880*/  FFMA R18, R41, R45, R18 ;  /* 0x0000002d29127223 */ /* 0x000fe20000000012 */
[----:B------:R1:W-:Y:S01]  /*7890*/  STS.128 [R92+0x10], R68 ;  /* 0x000010445c007388 */ /* 0x0003e20000000c00 */
[----:B------:R-:W-:Y:S01]  /*78a0*/  SHF.L.U32 R45, R67, 0x10, RZ ;  /* 0x00000010432d7819 */ /* 0x000fe200000006ff */
[----:B------:R-:W-:Y:S01]  /*78b0*/  FFMA R23, R41, R40, R23 ;  /* 0x0000002829177223 */ /* 0x000fe20000000017 */
[----:B------:R-:W-:Y:S01]  /*78c0*/  LOP3.LUT R40, R66, 0xffff0000, RZ, 0xc0, !PT ;  /* 0xffff000042287812 */ /* 0x000fe200078ec0ff */
[C---:B------:R-:W-:Y:S01]  /*78d0*/  FMUL R20, R38.reuse, R24 ;  /* 0x0000001826147220 */ /* 0x040fe20000400000 */
[----:B------:R-:W-:Y:S01]  /*78e0*/  LOP3.LUT R42, R67, 0xffff0000, RZ, 0xc0, !PT ;  /* 0xffff0000432a7812 */ /* 0x000fe200078ec0ff */
[C---:B------:R-:W-:Y:S01]  /*78f0*/  FMUL R21, R38.reuse, R25 ;  /* 0x0000001926157220 */ /* 0x040fe20000400000 */
[----:B------:R-:W-:Y:S01]  /*7900*/  F2FP.BF16.F32.PACK_AB R100, R17, R16 ;  /* 0x000000101164723e */ /* 0x000fe200000010ff */
[C---:B------:R-:W-:Y:S01]  /*7910*/  FMUL R22, R38.reuse, R26 ;  /* 0x0000001a26167220 */ /* 0x040fe20000400000 */
[----:B------:R-:W-:Y:S01]  /*7920*/  FMUL R27, R38, R27 ;  /* 0x0000001b261b7220 */ /* 0x000fe20000400000 */
[C---:B------:R-:W-:Y:S01]  /*7930*/  FFMA R20, R41.reuse, R43, R20 ;  /* 0x0000002b29147223 */ /* 0x040fe20000000014 */
[C---:B------:R-:W-:Y:S01]  /*7940*/  FFMA R21, R41.reuse, R40, R21 ;  /* 0x0000002829157223 */ /* 0x040fe20000000015 */
[C---:B------:R-:W-:Y:S01]  /*7950*/  FFMA R22, R41.reuse, R45, R22 ;  /* 0x0000002d29167223 */ /* 0x040fe20000000016 */
[----:B------:R-:W-:Y:S01]  /*7960*/  FFMA R27, R41, R42, R27 ;  /* 0x0000002a291b7223 */ /* 0x000fe2000000001b */
[----:B------:R-:W-:Y:S01]  /*7970*/  SHF.L.U32 R40, R72, 0x10, RZ ;  /* 0x0000001048287819 */ /* 0x000fe200000006ff */
[----:B------:R-:W-:Y:S01]  /*7980*/  FMUL R24, R38, R28 ;  /* 0x0000001c26187220 */ /* 0x000fe20000400000 */
[----:B------:R-:W-:Y:S01]  /*7990*/  LOP3.LUT R42, R72, 0xffff0000, RZ, 0xc0, !PT ;  /* 0xffff0000482a7812 */ /* 0x000fe200078ec0ff */
[C---:B------:R-:W-:Y:S01]  /*79a0*/  FMUL R25, R38.reuse, R29 ;  /* 0x0000001d26197220 */ /* 0x040fe20000400000 */
[----:B------:R-:W-:Y:S01]  /*79b0*/  SHF.L.U32 R43, R73, 0x10, RZ ;  /* 0x00000010492b7819 */ /* 0x000fe200000006ff */
[C---:B------:R-:W-:Y:S01]  /*79c0*/  FMUL R26, R38.reuse, R30 ;  /* 0x0000001e261a7220 */ /* 0x040fe20000400000 */
[C---:B------:R-:W-:Y:S01]  /*79d0*/  FFMA R24, R41.reuse, R40, R24 ;  /* 0x0000002829187223 */ /* 0x040fe20000000018 */
[----:B------:R-:W-:Y:S01]  /*79e0*/  FFMA R25, R41, R42, R25 ;  /* 0x0000002a29197223 */ /* 0x000fe20000000019 */
[----:B------:R-:W-:Y:S01]  /*79f0*/  LOP3.LUT R40, R73, 0xffff0000, RZ, 0xc0, !PT ;  /* 0xffff000049287812 */ /* 0x000fe200078ec0ff */
[----:B------:R-:W-:Y:S01]  /*7a00*/  FFMA R26, R41, R43, R26 ;  /* 0x0000002b291a7223 */ /* 0x000fe2000000001a */
[----:B------:R-:W-:Y:S01]  /*7a10*/  FMUL R31, R38, R31 ;  /* 0x0000001f261f7220 */ /* 0x000fe20000400000 */
[----:B------:R-:W-:Y:S01]  /*7a20*/  SHF.L.U32 R43, R74, 0x10, RZ ;  /* 0x000000104a2b7819 */ /* 0x000fe200000006ff */
[----:B------:R-:W-:Y:S01]  /*7a30*/  FMUL R28, R38, R32 ;  /* 0x00000020261c7220 */ /* 0x000fe20000400000 */
[----:B------:R-:W-:Y:S01]  /*7a40*/  LOP3.LUT R42, R74, 0xffff0000, RZ, 0xc0, !PT ;  /* 0xffff00004a2a7812 */ /* 0x000fe200078ec0ff */
[C---:B------:R-:W-:Y:S01]  /*7a50*/  FMUL R29, R38.reuse, R33 ;  /* 0x00000021261d7220 */ /* 0x040fe20000400000 */
[----:B------:R-:W-:Y:S01]  /*7a60*/  SHF.L.U32 R45, R75, 0x10, RZ ;  /* 0x000000104b2d7819 */ /* 0x000fe200000006ff */
[C---:B------:R-:W-:Y:S01]  /*7a70*/  FMUL R30, R38.reuse, R34 ;  /* 0x00000022261e7220 */ /* 0x040fe20000400000 */
[----:B------:R-:W-:Y:S01]  /*7a80*/  FFMA R31, R41, R40, R31 ;  /* 0x00000028291f7223 */ /* 0x000fe2000000001f */
[----:B------:R-:W-:Y:S01]  /*7a90*/  FMUL R35, R38, R35 ;  /* 0x0000002326237220 */ /* 0x000fe20000400000 */
[----:B------:R-:W-:Y:S01]  /*7aa0*/  F2FP.BF16.F32.PACK_AB R101, R23, R18 ;  /* 0x000000121765723e */ /* 0x000fe200000010ff */
[----:B------:R-:W-:Y:S01]  /*7ab0*/  FFMA R28, R41, R43, R28 ;  /* 0x0000002b291c7223 */ /* 0x000fe2000000001c */
[----:B------:R-:W-:Y:S01]  /*7ac0*/  F2FP.BF16.F32.PACK_AB R102, R21, R20 ;  /* 0x000000141566723e */ /* 0x000fe200000010ff */
[----:B------:R-:W-:Y:S01]  /*7ad0*/  FFMA R29, R41, R42, R29 ;  /* 0x0000002a291d7223 */ /* 0x000fe2000000001d */
[----:B------:R-:W-:Y:S01]  /*7ae0*/  F2FP.BF16.F32.PACK_AB R103, R27, R22 ;  /* 0x000000161b67723e */ /* 0x000fe200000010ff */
[C---:B------:R-:W-:Y:S01]  /*7af0*/  FFMA R30, R41.reuse, R45, R30 ;  /* 0x0000002d291e7223 */ /* 0x040fe2000000001e */
[----:B------:R-:W-:Y:S01]  /*7b00*/  FFMA R35, R41, R44, R35 ;  /* 0x0000002c29237223 */ /* 0x000fe20000000023 */
[----:B------:R-:W-:Y:S02]  /*7b10*/  F2FP.BF16.F32.PACK_AB R104, R25, R24 ;  /* 0x000000181968723e */ /* 0x000fe400000010ff */
[----:B------:R1:W-:Y:S01]  /*7b20*/  STS.128 [R91+0x20], R100 ;  /* 0x000020645b007388 */ /* 0x0003e20000000c00 */
[----:B------:R-:W-:Y:S02]  /*7b30*/  F2FP.BF16.F32.PACK_AB R105, R31, R26 ;  /* 0x0000001a1f69723e */ /* 0x000fe400000010ff */
[----:B------:R-:W-:Y:S02]  /*7b40*/  F2FP.BF16.F32.PACK_AB R106, R29, R28 ;  /* 0x0000001c1d6a723e */ /* 0x000fe400000010ff */
[----:B------:R-:W-:Y:S05]  /*7b50*/  F2FP.BF16.F32.PACK_AB R107, R35, R30 ;  /* 0x0000001e236b723e */ /* 0x000fea00000010ff */
[----:B------:R1:W-:Y:S01]  /*7b60*/  STS.128 [R87+0x30], R104 ;  /* 0x0000306857007388 */ /* 0x0003e20000000c00 */
[----:B------:R-:W-:Y:S01]  /*7b70*/  @!PT LDS RZ, [RZ] ;  /* 0x00000000fffff984 */ /* 0x000fe20000000800 */
[----:B------:R-:W-:Y:S01]  /*7b80*/  @!PT LDS RZ, [RZ] ;  /* 0x00000000fffff984 */ /* 0x000fe20000000800 */
[----:B------:R-:W-:Y:S01]  /*7b90*/  @!PT LDS RZ, [RZ] ;  /* 0x00000000fffff984 */ /* 0x000fe20000000800 */
[----:B------:R-:W-:Y:S01]  /*7ba0*/  @!PT LDS RZ, [RZ] ;  /* 0x00000000fffff984 */ /* 0x000fe20000000800 */
[----:B------:R3:W-:Y:S07]  /*7bb0*/  MEMBAR.ALL.CTA ;  /* 0x0000000000007992 */ /* 0x0007ee0000008000 */
[----:B---3--:R-:W3:Y:S02]  /*7bc0*/  FENCE.VIEW.ASYNC.S ;  /* 0x00000000000073c6 */ /* 0x008ee40000000000 */
[----:B---3--:R-:W-:Y:S06]  /*7bd0*/  BAR.SYNC.DEFER_BLOCKING 0x1, 0x80 ;  /* 0x0042000000007b1d */ /* 0x008fec0000010000 */
[----:B------:R-:W-:Y:S05]  /*7be0*/  @P0 BRA `(.L_x_130) ;  /* 0x0000000000280947 */ /* 0x000fea0003800000 */
[----:B------:R-:W3:Y:S01]  /*7bf0*/  LDCU.64 UR6, c[0x0][0x348] ;  /* 0x00006900ff0677ac */ /* 0x000ee20008000a00 */
[----:B------:R-:W-:Y:S01]  /*7c00*/  UIADD3 UR4, UPT, UPT, UR43, 0x200, URZ ;  /* 0x000002002b047890 */ /* 0x000fe2000fffe0ff */
[----:B------:R-:W-:Y:S05]  /*7c10*/  UMOV UR51, UR44 ;  /* 0x0000002c00337c82 */ /* 0x000fea0008000000 */
[----:B------:R-:W-:Y:S04]  /*7c20*/  MOV R84, UR4 ;  /* 0x0000000400547c02 */ /* 0x000fe80008000f00 */
[----:B------:R-:W-:Y:S01]  /*7c30*/  R2UR UR48, R84 ;  /* 0x00000000543072ca */ /* 0x000fe200000e0000 */
[----:B---3--:R-:W-:Y:S04]  /*7c40*/  UIADD3 UR4, UP0, UPT, UR6, 0xa80, URZ ;  /* 0x00000a8006047890 */ /* 0x008fe8000ff1e0ff */
[----:B------:R-:W-:Y:S09]  /*7c50*/  UIADD3.X UR5, UPT, UPT, URZ, UR7, URZ, UP0, !UPT ;  /* 0x00000007ff057290 */ /* 0x000ff200087fe4ff */
[----:B------:R3:W-:Y:S01]  /*7c60*/  UTMASTG.3D [UR48], [UR4] ;  /* 0x00000030040073b5 */ /* 0x0007e20008010000 */
[----:B------:R0:W-:Y:S01]  /*7c70*/  UTMACMDFLUSH ;  /* 0x00000000000079b7 */ /* 0x0001e20000000000 */
[----:B---3--:R-:W-:Y:S04]  /*7c80*/  DEPBAR.LE SB0, 0x1 ;  /* 0x000080400000791a */ /* 0x008fe80000000000 */
.L_x_130:
[----:B------:R-:W-:Y:S05]  /*7c90*/  BSYNC.RECONVERGENT B0 ;  /* 0x0000000000007941 */ /* 0x000fea0003800200 */
.L_x_129:
[----:B------:R-:W-:Y:S01]  /*7ca0*/  BAR.SYNC.DEFER_BLOCKING 0x1, 0x80 ;  /* 0x0042000000007b1d */ /* 0x000fe20000010000 */
[----:B------:R-:W-:Y:S01]  /*7cb0*/  ISETP.NE.AND P1, PT, R98, RZ, PT ;  /* 0x000000ff6200720c */ /* 0x000fe20003f25270 */
[----:B------:R-:W-:Y:S01]  /*7cc0*/  UISETP.NE.AND UP0, UPT, UR47, URZ, UPT ;  /* 0x000000ff2f00728c */ /* 0x000fe2000bf05270 */
[----:B------:R-:W-:Y:S11]  /*7cd0*/  LEA R3, R46, UR43, 0x3 ;  /* 0x0000002b2e037c11 */ /* 0x000ff6000f8e18ff */
[----:B------:R-:W-:Y:S01]  /*7ce0*/  @P1 SHF.L.U32 R2, R90, 0x1f, RZ ;  /* 0x0000001f5a021819 */ /* 0x000fe200000006ff */
[----:B------:R-:W-:Y:S06]  /*7cf0*/  BRA.U !UP0, `(.L_x_131) ;  /* 0x0000000108247547 */ /* 0x000fec000b800000 */
[----:B------:R-:W-:Y:S01]  /*7d00*/  IMAD.U32 R5, RZ, RZ, UR46 ;  /* 0x0000002eff057e24 */ /* 0x000fe2000f8e00ff */
[----:B------:R-:W-:Y:S01]  /*7d10*/  MOV R0, UR53 ;  /* 0x0000003500007c02 */ /* 0x000fe20008000f00 */
[----:B------:R-:W-:Y:S03]  /*7d20*/  UIADD3 UR4, UPT, UPT, UR46, 0x1, URZ ;  /* 0x000000012e047890 */ /* 0x000fe6000fffe0ff */
[----:B------:R-:W-:Y:S01]  /*7d30*/  @P1 LEA R5, R5, UR43, 0x3 ;  /* 0x0000002b05051c11 */ /* 0x000fe2000f8e18ff */
[----:B------:R-:W-:Y:S04]  /*7d40*/  UISETP.NE.AND UP0, UPT, UR4, 0x4, UPT ;  /* 0x000000040400788c */ /* 0x000fe8000bf05270 */
[----:B------:R-:W-:Y:S01]  /*7d50*/  @P1 VIADD R5, R5, 0x100 ;  /* 0x0000010005051836 */ /* 0x000fe20000000000 */
[----:B------:R-:W-:Y:S04]  /*7d60*/  USEL UR46, UR4, URZ, UP0 ;  /* 0x000000ff042e7287 */ /* 0x000fe80008000000 */
[----:B------:R-:W-:Y:S04]  /*7d70*/  @P1 PRMT R0, R0, 0x654, R5 ;  /* 0x0000065400001816 */ /* 0x000fe80000000005 */
[----:B------:R3:W-:Y:S04]  /*7d80*/  @P1 SYNCS.ARRIVE.TRANS64.RED.A1T0 RZ, [R0+URZ], RZ ;  /* 0x000000ff00ff19a7 */ /* 0x0007e800081004ff */
.L_x_131:
[----:B------:R-:W4:Y:S01]  /*7d90*/  @P1 SYNCS.PHASECHK.TRANS64.TRYWAIT P0, [R3+URZ+0xe0], R2 ;  /* 0x0000e002030015a7 */ /* 0x000f2200080011ff */
[----:B------:R-:W-:Y:S01]  /*7da0*/  BSSY B1, `(.L_x_132) ;  /* 0x0000016000017945 */ /* 0x000fe20003800000 */
[----:B----4-:R-:W-:Y:S03]  /*7db0*/  @P1 SEL R47, RZ, 0x1, !P0 ;  /* 0x00000001ff2f1807 */ /* 0x010fe60004000000 */
[----:B------:R-:W-:Y:S05]  /*7dc0*/  @!P1 BRA `(.L_x_133) ;  /* 0x00000000004c9947 */ /* 0x000fea0003800000 */
[----:B------:R-:W-:Y:S01]  /*7dd0*/  ISETP.NE.AND P0, PT, R47, RZ, PT ;  /* 0x000000ff2f00720c */ /* 0x000fe20003f05270 */
[----:B------:R-:W-:Y:S01]  /*7de0*/  BSSY B0, `(.L_x_134) ;  /* 0x000000b000007945 */ /* 0x000fe20003800000 */
[----:B------:R-:W-:Y:S11]  /*7df0*/  ISETP.NE.AND P1, PT, R60, RZ, PT ;  /* 0x000000ff3c00720c */ /* 0x000ff60003f25270 */
[----:B------:R-:W-:Y:S02]  /*7e00*/  @!UPT UIADD3 URZ, UPT, UPT, URZ, URZ, URZ ;  /* 0x000000fffffff290 */ /* 0x000fe4000fffe0ff */
[C---:B------:R-:W-:Y:S01]  /*7e10*/  @P1 IMAD R6, R46.reuse, 0x2000, R93 ;  /* 0x000020002e061824 */ /* 0x040fe200078e025d */
[C---:B------:R-:W-:Y:S01]  /*7e20*/  @P1 LEA R4, R46.reuse, R91, 0xd ;  /* 0x0000005b2e041211 */ /* 0x040fe200078e68ff */
[C---:B------:R-:W-:Y:S02]  /*7e30*/  @P1 IMAD R5, R46.reuse, 0x2000, R92 ;  /* 0x000020002e051824 */ /* 0x040fe400078e025c */
[----:B------:R-:W-:Y:S01]  /*7e40*/  @P1 IMAD R2, R46, 0x2000, R87 ;  /* 0x000020002e021824 */ /* 0x000fe200078e0257 */
[----:B------:R-:W-:Y:S06]  /*7e50*/  @P0 BRA `(.L_x_135) ;  /* 0x00000000000c0947 */ /* 0x000fec0003800000 */
[----:B---3--:R-:W-:Y:S04]  /*7e60*/  SHF.L.U32 R0, R90, 0x1f, RZ ;  /* 0x0000001f5a007819 */ /* 0x008fe800000006ff */
[----:B------:R-:W3:Y:S02]  /*7e70*/  SYNCS.PHASECHK.TRANS64.TRYWAIT P0, [R3+URZ+0xe0], R0 ;  /* 0x0000e000030075a7 */ /* 0x000ee400080011ff */
[----:B---3--:R-:W-:Y:S05]  /*7e80*/  @!P0 BRA `(.L_x_136) ;  /* 0x0000003400888947 */ /* 0x008fea0003800000 */
.L_x_135:
[----:B------:R-:W-:Y:S05]  /*7e90*/  BSYNC B0 ;  /* 0x0000000000007941 */ /* 0x000fea0003800000 */
.L_x_134:
[----:B------:R-:W-:Y:S02]  /*7ea0*/  ISETP.NE.AND P0, PT, R60, RZ, PT ;  /* 0x000000ff3c00720c */ /* 0x000fe40003f05270 */
[----:B------:R-:W-:Y:S11]  /*7eb0*/  IADD3 R46, PT, PT, R46, 0x1, RZ ;  /* 0x000000012e2e7810 */ /* 0x000ff60007ffe0ff */
[----:B------:R4:W1:Y:S04]  /*7ec0*/  @P0 LDS.128 R48, [R6] ;  /* 0x0000000006300984 */ /* 0x0008680000000c00 */
[----:B------:R4:W1:Y:S04]  /*7ed0*/  @P0 LDS.128 R56, [R5+0x10] ;  /* 0x0000100005380984 */ /* 0x0008680000000c00 */
[----:B------:R4:W1:Y:S04]  /*7ee0*/  @P0 LDS.128 R64, [R4+0x20] ;  /* 0x0000200004400984 */ /* 0x0008680000000c00 */
[----:B------:R4:W1:Y:S02]  /*7ef0*/  @P0 LDS.128 R72, [R2+0x30] ;  /* 0x0000300002480984 */ /* 0x0008640000000c00 */
.L_x_133:
[----:B------:R-:W-:Y:S05]  /*7f00*/  BSYNC B1 ;  /* 0x0000000000017941 */ /* 0x000fea0003800000 */
.L_x_132:
[----:B---3--:R-:W-:Y:S05]  /*7f10*/  VIADD R0, R39, 0x20 ;  /* 0x0000002027007836 */ /* 0x008fea0000000000 */
[----:B------:R-:W-:Y:S04]  /*7f20*/  SHF.R.U32.HI R0, RZ, 0x15, R0 ;  /* 0x00000015ff007819 */ /* 0x000fe80000011600 */
[----:B------:R-:W-:Y:S11]  /*7f30*/  LOP3.LUT P0, RZ, R0, 0x3, R81, 0x48, !PT ;  /* 0x0000000300ff7812 */ /* 0x000ff60007804851 */
[----:B------:R-:W-:Y:S02]  /*7f40*/  @!UPT UIADD3 URZ, UPT, UPT, URZ, URZ, URZ ;  /* 0x000000fffffff290 */ /* 0x000fe4000fffe0ff */
[----:B------:R-:W-:Y:S05]  /*7f50*/  @!P0 BRA `(.L_x_137) ;  /* 0x0000000000408947 */ /* 0x000fea0003800000 */
[----:B------:R-:W3:Y:S01]  /*7f60*/  LDCU.64 UR8, c[0x4][0x70] ;  /* 0x01000e00ff0877ac */ /* 0x000ee20008000a00 */
[----:B------:R-:W-:Y:S01]  /*7f70*/  MOV R3, 0x0 ;  /* 0x0000000000037802 */ /* 0x000fe20000000f00 */
[----:B------:R-:W-:Y:S02]  /*7f80*/  HFMA2 R12, -RZ, RZ, 0, 5.9604644775390625e-08 ;  /* 0x00000001ff0c7431 */ /* 0x000fe400000001ff */
[----:B------:R-:W-:Y:S02]  /*7f90*/  IMAD.MOV.U32 R8, RZ, RZ, 0x192 ;  /* 0x00000192ff087424 */ /* 0x000fe400078e00ff */
[----:B------:R-:W-:Y:S01]  /*7fa0*/  IMAD.MOV.U32 R13, RZ, RZ, RZ ;  /* 0x000000ffff0d7224 */ /* 0x000fe200078e00ff */
[----:B------:R-:W5:Y:S01]  /*7fb0*/  LDCU.64 UR6, c[0x4][0x78] ;  /* 0x01000f00ff0677ac */ /* 0x000f620008000a00 */
[----:B----4-:R-:W4:Y:S01]  /*7fc0*/  LDC.64 R2, c[0x4][R3] ;  /* 0x0100000003027b82 */ /* 0x010f220000000a00 */
[----:B------:R-:W2:Y:S01]  /*7fd0*/  LDCU.64 UR4, c[0x4][0x10] ;  /* 0x01000200ff0477ac */ /* 0x000ea20008000a00 */
[----:B---3--:R-:W-:Y:S01]  /*7fe0*/  MOV R5, UR9 ;  /* 0x0000000900057c02 */ /* 0x008fe20008000f00 */
[----:B------:R-:W-:Y:S01]  /*7ff0*/  IMAD.U32 R4, RZ, RZ, UR8 ;  /* 0x00000008ff047e24 */ /* 0x000fe2000f8e00ff */
[----:B-----5:R-:W-:Y:S01]  /*8000*/  MOV R7, UR7 ;  /* 0x0000000700077c02 */ /* 0x020fe20008000f00 */
[----:B------:R-:W-:Y:S01]  /*8010*/  IMAD.U32 R6, RZ, RZ, UR6 ;  /* 0x00000006ff067e24 */ /* 0x000fe2000f8e00ff */
[----:B--2---:R-:W-:Y:S01]  /*8020*/  MOV R11, UR5 ;  /* 0x00000005000b7c02 */ /* 0x004fe20008000f00 */
[----:B------:R-:W-:Y:S02]  /*8030*/  IMAD.U32 R10, RZ, RZ, UR4 ;  /* 0x00000004ff0a7e24 */ /* 0x000fe4000f8e00ff */
[----:B------:R-:W-:Y:S07]  /*8040*/  LEPC R20, `(.L_x_137) ;  /* 0x000000001014794e */ /* 0x000fee0000000000 */
[----:B-1--4-:R-:W-:Y:S05]  /*8050*/  CALL.ABS.NOINC R2 ;  /* 0x0000000002007343 */ /* 0x012fea0003c00000 */
.L_x_137:
[C---:B-1----:R-:W-:Y:S01]  /*8060*/  SHF.L.U32 R40, R48.reuse, 0x10, RZ ;  /* 0x0000001030287819 */ /* 0x042fe200000006ff */
[----:B------:R-:W-:Y:S05]  /*8070*/  WARPSYNC.ALL ;  /* 0x0000000000007948 */ /* 0x000fea0003800000 */
[----:B------:R-:W-:Y:S01]  /*8080*/  R2UR UR4, R39 ;  /* 0x00000000270472ca */ /* 0x000fe200000e0000 */
[----:B------:R-:W-:Y:S01]  /*8090*/  BSSY.RECONVERGENT B0, `(.L_x_138) ;  /* 0x0000090000007945 */ /* 0x000fe20003800200 */
[----:B------:R-:W-:Y:S02]  /*80a0*/  LOP3.LUT R43, R48, 0xffff0000, RZ, 0xc0, !PT ;  /* 0xffff0000302b7812 */ /* 0x000fe400078ec0ff */
[----:B------:R-:W-:Y:S02]  /*80b0*/  LOP3.LUT R42, R49, 0xffff0000, RZ, 0xc0, !PT ;  /* 0xffff0000312a7812 */ /* 0x000fe400078ec0ff */
[----:B------:R-:W-:Y:S02]  /*80c0*/  SHF.L.U32 R45, R51, 0x10, RZ ;  /* 0x00000010332d7819 */ /* 0x000fe400000006ff */
[----:B------:R-:W-:Y:S02]  /*80d0*/  ISETP.NE.AND P6, PT, R98, RZ, PT ;  /* 0x000000ff6200720c */ /* 0x000fe40003fc5270 */
[----:B------:R-:W-:Y:S02]  /*80e0*/  MOV R52, UR46 ;  /* 0x0000002e00347c02 */ /* 0x000fe40008000f00 */
[----:B------:R-:W-:Y:S01]  /*80f0*/  MOV R61, UR53 ;  /* 0x00000035003d7c02 */ /* 0x000fe20008000f00 */
[----:B----4-:R-:W1:Y:S01]  /*8100*/  LDTM.x32 R4, tmem[UR4+0x20] ;  /* 0x00002004000479ee */ /* 0x010e6200082c0000 */
[----:B------:R-:W-:Y:S02]  /*8110*/  LOP3.LUT R44, R75, 0xffff0000, RZ, 0xc0, !PT ;  /* 0xffff00004b2c7812 */ /* 0x000fe400078ec0ff */
[----:B------:R-:W-:Y:S02]  /*8120*/  ISETP.NE.AND P0, PT, R95, RZ, PT ;  /* 0x000000ff5f00720c */ /* 0x000fe40003f05270 */
[----:B------:R-:W-:Y:S03]  /*8130*/  LEA R62, R46, UR43, 0x3 ;  /* 0x0000002b2e3e7c11 */ /* 0x000fe6000f8e18ff */
[----:B------:R-:W-:Y:S02]  /*8140*/  @P6 LEA R52, R52, UR43, 0x3 ;  /* 0x0000002b34346c11 */ /* 0x000fe4000f8e18ff */
[----:B------:R-:W-:Y:S02]  /*8150*/  @P6 SHF.L.U32 R63, R90, 0x1f, RZ ;  /* 0x0000001f5a3f6819 */ /* 0x000fe400000006ff */
[----:B------:R-:W-:Y:S04]  /*8160*/  @P6 IADD3 R52, PT, PT, R52, 0x100, RZ ;  /* 0x0000010034346810 */ /* 0x000fe80007ffe0ff */
[----:B------:R-:W-:Y:S01]  /*8170*/  @P6 PRMT R61, R61, 0x654, R52 ;  /* 0x000006543d3d6816 */ /* 0x000fe20000000034 */
[C---:B-1----:R-:W-:Y:S01]  /*8180*/  FMUL R0, R38.reuse, R4 ;  /* 0x0000000426007220 */ /* 0x042fe20000400000 */
[C---:B------:R-:W-:Y:S01]  /*8190*/  FMUL R2, R38.reuse, R5 ;  /* 0x0000000526027220 */ /* 0x040fe20000400000 */
[C---:B------:R-:W-:Y:S01]  /*81a0*/  FMUL R3, R38.reuse, R6 ;  /* 0x0000000626037220 */ /* 0x040fe20000400000 */
[----:B------:R-:W-:Y:S01]  /*81b0*/  FMUL R7, R38, R7 ;  /* 0x0000000726077220 */ /* 0x000fe20000400000 */
[----:B------:R-:W-:Y:S01]  /*81c0*/  FFMA R0, R41, R40, R0 ;  /* 0x0000002829007223 */ /* 0x000fe20000000000 */
[----:B------:R-:W-:Y:S01]  /*81d0*/  SHF.L.U32 R40, R49, 0x10, RZ ;  /* 0x0000001031287819 */ /* 0x000fe200000006ff */
[C---:B------:R-:W-:Y:S01]  /*81e0*/  FFMA R2, R41.reuse, R43, R2 ;  /* 0x0000002b29027223 */ /* 0x040fe20000000002 */
[----:B------:R-:W-:Y:S01]  /*81f0*/  SHF.L.U32 R43, R50, 0x10, RZ ;  /* 0x00000010322b7819 */ /* 0x000fe200000006ff */
[C---:B------:R-:W-:Y:S01]  /*8200*/  FMUL R4, R38.reuse, R8 ;  /* 0x0000000826047220 */ /* 0x040fe20000400000 */
[----:B------:R-:W-:Y:S01]  /*8210*/  FMUL R5, R38, R9 ;  /* 0x0000000926057220 */ /* 0x000fe20000400000 */
[C---:B------:R-:W-:Y:S01]  /*8220*/  FFMA R3, R41.reuse, R40, R3 ;  /* 0x0000002829037223 */ /* 0x040fe20000000003 */
[----:B------:R-:W-:Y:S01]  /*8230*/  LOP3.LUT R40, R50, 0xffff0000, RZ, 0xc0, !PT ;  /* 0xffff000032287812 */ /* 0x000fe200078ec0ff */
[----:B------:R-:W-:Y:S01]  /*8240*/  FFMA R7, R41, R42, R7 ;  /* 0x0000002a29077223 */ /* 0x000fe20000000007 */
[----:B------:R-:W-:Y:S01]  /*8250*/  LOP3.LUT R42, R51, 0xffff0000, RZ, 0xc0, !PT ;  /* 0xffff0000332a7812 */ /* 0x000fe200078ec0ff */
[----:B------:R-:W-:Y:S01]  /*8260*/  FMUL R6, R38, R10 ;  /* 0x0000000a26067220 */ /* 0x000fe20000400000 */
[----:B------:R-:W-:Y:S01]  /*8270*/  F2FP.BF16.F32.PACK_AB R52, R2, R0 ;  /* 0x000000000234723e */ /* 0x000fe200000010ff */
[----:B------:R-:W-:Y:S01]  /*8280*/  FMUL R11, R38, R11 ;  /* 0x0000000b260b7220 */ /* 0x000fe20000400000 */
[----:B------:R-:W-:Y:S01]  /*8290*/  F2FP.BF16.F32.PACK_AB R53, R7, R3 ;  /* 0x000000030735723e */ /* 0x000fe200000010ff */
        /* <DEDUP_REMOVED lines=20> */
[C---:B------:R-:W-:Y:S01]  /*83e0*/  FMUL R12, R38.reuse, R16 ;  /* 0x00000010260c7220 */ /* 0x040fe20000400000 */
        /* <DEDUP_REMOVED lines=13> */
[----:B------:R1:W-:Y:S01]  /*84c0*/  STS.128 [R93+0x2000], R52 ;  /* 0x002000345d007388 */ /* 0x0003e20000000c00 */
[----:B------:R-:W-:Y:S01]  /*84d0*/  F2FP.BF16.F32.PACK_AB R70, R13, R12 ;  /* 0x0000000c0d46723e */ /* 0x000fe200000010ff */
[----:B------:R-:W-:Y:S01]  /*84e0*/  FFMA R19, R41, R40, R19 ;  /* 0x0000002829137223 */ /* 0x000fe20000000013 */
[----:B------:R-:W-:Y:S01]  /*84f0*/  LOP3.LUT R40, R64, 0xffff0000, RZ, 0xc0, !PT ;  /* 0xffff000040287812 */ /* 0x000fe200078ec0ff */
[C---:B------:R-:W-:Y:S01]  /*8500*/  FMUL R16, R38.reuse, R20 ;  /* 0x0000001426107220 */ /* 0x040fe20000400000 */
[C---:B------:R-:W-:Y:S01]  /*8510*/  FMUL R17, R38.reuse, R21 ;  /* 0x0000001526117220 */ /* 0x040fe20000400000 */
[C---:B------:R-:W-:Y:S01]  /*8520*/  FMUL R18, R38.reuse, R22 ;  /* 0x0000001626127220 */ /* 0x040fe20000400000 */
[----:B------:R-:W-:Y:S01]  /*8530*/  F2FP.BF16.F32.PACK_AB R71, R19, R14 ;  /* 0x0000000e1347723e */ /* 0x000fe200000010ff */
[----:B------:R-:W-:Y:S01]  /*8540*/  FMUL R23, R38, R23 ;  /* 0x0000001726177220 */ /* 0x000fe20000400000 */
[----:B------:R-:W-:Y:S01]  /*8550*/  FFMA R16, R41, R43, R16 ;  /* 0x0000002b29107223 */ /* 0x000fe20000000010 */
[----:B------:R-:W-:Y:S01]  /*8560*/  SHF.L.U32 R43, R67, 0x10, RZ ;  /* 0x00000010432b7819 */ /* 0x000fe200000006ff */
[C---:B------:R-:W-:Y:S01]  /*8570*/  FFMA R17, R41.reuse, R40, R17 ;  /* 0x0000002829117223 */ /* 0x040fe20000000011 */
[----:B------:R1:W-:Y:S01]  /*8580*/  STS.128 [R92+0x2010], R68 ;  /* 0x002010445c007388 */ /* 0x0003e20000000c00 */
        /* <DEDUP_REMOVED lines=8> */
[C---:B------:R-:W-:Y:S01]  /*8610*/  FMUL R22, R38.reuse, R26 ;  /* 0x0000001a26167220 */ /* 0x040fe20000400000 */
[----:B------:R-:W-:Y:S01]  /*8620*/  FFMA R20, R41, R40, R20 ;  /* 0x0000002829147223 */ /* 0x000fe20000000014 */
[----:B------:R-:W-:Y:S01]  /*8630*/  LOP3.LUT R40, R67, 0xffff0000, RZ, 0xc0, !PT ;  /* 0xffff000043287812 */ /* 0x000fe200078ec0ff */
[C---:B------:R-:W-:Y:S01]  /*8640*/  FFMA R21, R41.reuse, R42, R21 ;  /* 0x0000002a29157223 */ /* 0x040fe20000000015 */
[C---:B------:R-:W-:Y:S01]  /*8650*/  FFMA R22, R41.reuse, R43, R22 ;  /* 0x0000002b29167223 */ /* 0x040fe20000000016 */
[----:B------:R-:W-:Y:S01]  /*8660*/  FMUL R27, R38, R27 ;  /* 0x0000001b261b7220 */ /* 0x000fe20000400000 */
[----:B------:R-:W-:Y:S01]  /*8670*/  SHF.L.U32 R43, R72, 0x10, RZ ;  /* 0x00000010482b7819 */ /* 0x000fe200000006ff */
[----:B------:R-:W-:Y:S01]  /*8680*/  FMUL R24, R38, R28 ;  /* 0x0000001c26187220 */ /* 0x000fe20000400000 */
[----:B------:R-:W-:Y:S01]  /*8690*/  LOP3.LUT R42, R72, 0xffff0000, RZ, 0xc0, !PT ;  /* 0xffff0000482a7812 */ /* 0x000fe200078ec0ff */
[C---:B------:R-:W-:Y:S01]  /*86a0*/  FMUL R25, R38.reuse, R29 ;  /* 0x0000001d26197220 */ /* 0x040fe20000400000 */
[C---:B------:R-:W-:Y:S01]  /*86b0*/  FMUL R26, R38.reuse, R30 ;  /* 0x0000001e261a7220 */ /* 0x040fe20000400000 */
[C---:B------:R-:W-:Y:S01]  /*86c0*/  FFMA R27, R41.reuse, R40, R27 ;  /* 0x00000028291b7223 */ /* 0x040fe2000000001b */
[----:B------:R-:W-:Y:S01]  /*86d0*/  FFMA R24, R41, R43, R24 ;  /* 0x0000002b29187223 */ /* 0x000fe20000000018 */
[----:B------:R-:W-:Y:S01]  /*86e0*/  LOP3.LUT R40, R73, 0xffff0000, RZ, 0xc0, !PT ;  /* 0xffff000049287812 */ /* 0x000fe200078ec0ff */
[C---:B------:R-:W-:Y:S01]  /*86f0*/  FFMA R25, R41.reuse, R42, R25 ;  /* 0x0000002a29197223 */ /* 0x040fe20000000019 */
[----:B------:R-:W-:Y:S01]  /*8700*/  FMUL R31, R38, R31 ;  /* 0x0000001f261f7220 */ /* 0x000fe20000400000 */
[----:B------:R-:W-:Y:S01]  /*8710*/  SHF.L.U32 R43, R74, 0x10, RZ ;  /* 0x000000104a2b7819 */ /* 0x000fe200000006ff */
[----:B------:R-:W-:Y:S01]  /*8720*/  FFMA R26, R41, R45, R26 ;  /* 0x0000002d291a7223 */ /* 0x000fe2000000001a */
        /* <DEDUP_REMOVED lines=29> */
[----:B------:R-:W-:Y:S02]  /*8900*/  UIADD3 UR9, UPT, UPT, UR49, 0x20, URZ ;  /* 0x0000002031097890 */ /* 0x000fe4000fffe0ff */
[----:B------:R-:W-:Y:S01]  /*8910*/  UIADD3 UR8, UPT, UPT, UR43, 0x2200, URZ ;  /* 0x000022002b087890 */ /* 0x000fe2000fffe0ff */
[----:B------:R-:W-:Y:S01]  /*8920*/  UMOV UR10, UR50 ;  /* 0x00000032000a7c82 */ /* 0x000fe20008000000 */
[----:B------:R-:W-:Y:S01]  /*8930*/  UMOV UR11, UR44 ;  /* 0x0000002c000b7c82 */ /* 0x000fe20008000000 */
[----:B---3--:R-:W-:Y:S04]  /*8940*/  UIADD3 UR4, UP0, UPT, UR6, 0xa80, URZ ;  /* 0x00000a8006047890 */ /* 0x008fe8000ff1e0ff */
[----:B------:R-:W-:Y:S09]  /*8950*/  UIADD3.X UR5, UPT, UPT, URZ, UR7, URZ, UP0, !UPT ;  /* 0x00000007ff057290 */ /* 0x000ff200087fe4ff */
[----:B------:R3:W-:Y:S01]  /*8960*/  UTMASTG.3D [UR8], [UR4] ;  /* 0x00000008040073b5 */ /* 0x0007e20008010000 */
[----:B------:R0:W-:Y:S01]  /*8970*/  UTMACMDFLUSH ;  /* 0x00000000000079b7 */ /* 0x0001e20000000000 */
[----:B---3--:R-:W-:Y:S04]  /*8980*/  DEPBAR.LE SB0, 0x1 ;  /* 0x000080400000791a */ /* 0x008fe80000000000 */
.L_x_139:
[----:B------:R-:W-:Y:S05]  /*8990*/  BSYNC.RECONVERGENT B0 ;  /* 0x0000000000007941 */ /* 0x000fea0003800200 */
.L_x_138:
[----:B------:R-:W-:Y:S01]  /*89a0*/  BAR.SYNC.DEFER_BLOCKING 0x1, 0x80 ;  /* 0x0042000000007b1d */ /* 0x000fe20000010000 */
[----:B------:R-:W-:Y:S04]  /*89b0*/  UIADD3 UR4, UPT, UPT, UR46, 0x1, URZ ;  /* 0x000000012e047890 */ /* 0x000fe8000fffe0ff */
[----:B------:R-:W-:Y:S04]  /*89c0*/  UISETP.NE.AND UP0, UPT, UR4, 0x4, UPT ;  /* 0x000000040400788c */ /* 0x000fe8000bf05270 */
[----:B------:R-:W-:Y:S01]  /*89d0*/  USEL UR45, UR4, URZ, UP0 ;  /* 0x000000ff042d7287 */ /* 0x000fe20008000000 */
[----:B------:R3:W-:Y:S01]  /*89e0*/  @P6 SYNCS.ARRIVE.TRANS64.RED.A1T0 RZ, [R61+URZ], RZ ;  /* 0x000000ff3dff69a7 */ /* 0x0007e200081004ff */
[----:B------:R-:W-:Y:S01]  /*89f0*/  BSSY B1, `(.L_x_140) ;  /* 0x0000017000017945 */ /* 0x000fe20003800000 */
[----:B------:R-:W4:Y:S02]  /*8a00*/  @P6 SYNCS.PHASECHK.TRANS64.TRYWAIT P0, [R62+URZ+0xe0], R63 ;  /* 0x0000e03f3e0065a7 */ /* 0x000f2400080011ff */
[----:B----4-:R-:W-:Y:S01]  /*8a10*/  @P6 SEL R47, RZ, 0x1, !P0 ;  /* 0x00000001ff2f6807 */ /* 0x010fe20004000000 */
[----:B---3--:R-:W-:Y:S06]  /*8a20*/  @!P6 BRA `(.L_x_141) ;  /* 0x00000000004ce947 */ /* 0x008fec0003800000 */
        /* <DEDUP_REMOVED lines=9> */
[----:B------:R-:W-:Y:S04]  /*8ac0*/  SHF.L.U32 R5, R90, 0x1f, RZ ;  /* 0x0000001f5a057819 */ /* 0x000fe800000006ff */
[----:B------:R-:W3:Y:S02]  /*8ad0*/  SYNCS.PHASECHK.TRANS64.TRYWAIT P0, [R62+URZ+0xe0], R5 ;  /* 0x0000e0053e0075a7 */ /* 0x000ee400080011ff */
[----:B---3--:R-:W-:Y:S05]  /*8ae0*/  @!P0 BRA `(.L_x_144) ;  /* 0x0000002800848947 */ /* 0x008fea0003800000 */
.L_x_143:
[----:B------:R-:W-:Y:S05]  /*8af0*/  BSYNC B0 ;  /* 0x0000000000007941 */ /* 0x000fea0003800000 */
.L_x_142:
[----:B------:R-:W-:Y:S02]  /*8b00*/  ISETP.NE.AND P0, PT, R60, RZ, PT ;  /* 0x000000ff3c00720c */ /* 0x000fe40003f05270 */
[----:B------:R-:W-:Y:S11]  /*8b10*/  IADD3 R46, PT, PT, R46, 0x1, RZ ;  /* 0x000000012e2e7810 */ /* 0x000ff60007ffe0ff */
[----:B------:R4:W1:Y:S04]  /*8b20*/  @P0 LDS.128 R48, [R4] ;  /* 0x0000000004300984 */ /* 0x0008680000000c00 */
[----:B------:R4:W1:Y:S04]  /*8b30*/  @P0 LDS.128 R56, [R3+0x10] ;  /* 0x0000100003380984 */ /* 0x0008680000000c00 */
[----:B------:R4:W1:Y:S04]  /*8b40*/  @P0 LDS.128 R64, [R2+0x20] ;  /* 0x0000200002400984 */ /* 0x0008680000000c00 */
[----:B------:R4:W1:Y:S02]  /*8b50*/  @P0 LDS.128 R72, [R0+0x30] ;  /* 0x0000300000480984 */ /* 0x0008640000000c00 */
.L_x_141:
[----:B------:R-:W-:Y:S05]  /*8b60*/  BSYNC B1 ;  /* 0x0000000000017941 */ /* 0x000fea0003800000 */
.L_x_140:
[----:B----4-:R-:W-:Y:S05]  /*8b70*/  VIADD R0, R39, 0x40 ;  /* 0x0000004027007836 */ /* 0x010fea0000000000 */
        /* <DEDUP_REMOVED lines=9> */
[----:B------:R-:W4:Y:S01]  /*8c10*/  LDCU.64 UR6, c[0x4][0x78] ;  /* 0x01000f00ff0677ac */ /* 0x000f220008000a00 */
[----:B------:R-:W1:Y:S01]  /*8c20*/  LDC.64 R2, c[0x4][R3] ;  /* 0x0100000003027b82 */ /* 0x000e620000000a00 */
[----:B------:R-:W5:Y:S01]  /*8c30*/  LDCU.64 UR4, c[0x4][0x10] ;  /* 0x01000200ff0477ac */ /* 0x000f620008000a00 */
[----:B---3--:R-:W-:Y:S01]  /*8c40*/  MOV R5, UR9 ;  /* 0x0000000900057c02 */ /* 0x008fe20008000f00 */
[----:B------:R-:W-:Y:S01]  /*8c50*/  IMAD.U32 R4, RZ, RZ, UR8 ;  /* 0x00000008ff047e24 */ /* 0x000fe2000f8e00ff */
[----:B----4-:R-:W-:Y:S01]  /*8c60*/  MOV R7, UR7 ;  /* 0x0000000700077c02 */ /* 0x010fe20008000f00 */
[----:B------:R-:W-:Y:S01]  /*8c70*/  IMAD.U32 R6, RZ, RZ, UR6 ;  /* 0x00000006ff067e24 */ /* 0x000fe2000f8e00ff */
[----:B-----5:R-:W-:Y:S01]  /*8c80*/  MOV R11, UR5 ;  /* 0x00000005000b7c02 */ /* 0x020fe20008000f00 */
[----:B------:R-:W-:Y:S02]  /*8c90*/  IMAD.U32 R10, RZ, RZ, UR4 ;  /* 0x00000004ff0a7e24 */ /* 0x000fe4000f8e00ff */
[----:B------:R-:W-:Y:S07]  /*8ca0*/  LEPC R20, `(.L_x_145) ;  /* 0x000000001014794e */ /* 0x000fee0000000000 */
[----:B-12---:R-:W-:Y:S05]  /*8cb0*/  CALL.ABS.NOINC R2 ;  /* 0x0000000002007343 */ /* 0x006fea0003c00000 */
.L_x_145:
        /* <DEDUP_REMOVED lines=10> */
[----:B---3--:R-:W1:Y:S01]  /*8d60*/  LDTM.x32 R4, tmem[UR4+0x40] ;  /* 0x00004004000479ee */ /* 0x008e6200082c0000 */
        /* <DEDUP_REMOVED lines=136> */
.L_x_147:
[----:B------:R-:W-:Y:S05]  /*95f0*/  BSYNC.RECONVERGENT B0 ;  /* 0x0000000000007941 */ /* 0x000fea0003800200 */
.L_x_146:
        /* <DEDUP_REMOVED lines=21> */
.L_x_151:
[----:B------:R-:W-:Y:S05]  /*9750*/  BSYNC B0 ;  /* 0x0000000000007941 */ /* 0x000fea0003800000 */
.L_x_150:
[----:B------:R-:W-:Y:S11]  /*9760*/  ISETP.NE.AND P0, PT, R60, RZ, PT ;  /* 0x000000ff3c00720c */ /* 0x000ff60003f05270 */
[----:B------:R-:W-:Y:S02]  /*9770*/  @!UPT UIADD3 URZ, UPT, UPT, URZ, URZ, URZ ;  /* 0x000000fffffff290 */ /* 0x000fe4000fffe0ff */
[----:B------:R4:W1:Y:S04]  /*9780*/  @P0 LDS.128 R48, [R3] ;  /* 0x0000000003300984 */ /* 0x0008680000000c00 */
[----:B------:R4:W1:Y:S04]  /*9790*/  @P0 LDS.128 R56, [R2+0x10] ;  /* 0x0000100002380984 */ /* 0x0008680000000c00 */
[----:B------:R4:W1:Y:S04]  /*97a0*/  @P0 LDS.128 R64, [R0+0x20] ;  /* 0x0000200000400984 */ /* 0x0008680000000c00 */
[----:B------:R4:W1:Y:S02]  /*97b0*/  @P0 LDS.128 R72, [R46+0x30] ;  /* 0x000030002e480984 */ /* 0x0008640000000c00 */
.L_x_149:
[----:B------:R-:W-:Y:S05]  /*97c0*/  BSYNC B1 ;  /* 0x0000000000017941 */ /* 0x000fea0003800000 */
.L_x_148:
        /* <DEDUP_REMOVED lines=21> */
.L_x_153:
[----:B------:R-:W-:Y:S01]  /*9920*/  ISETP.NE.AND P0, PT, R95, RZ, PT ;  /* 0x000000ff5f00720c */ /* 0x000fe20003f05270 */
[----:B------:R-:W-:Y:S05]  /*9930*/  WARPSYNC.ALL ;  /* 0x0000000000007948 */ /* 0x000fea0003800000 */
[----:B------:R-:W-:Y:S01]  /*9940*/  R2UR UR4, R39 ;  /* 0x00000000270472ca */ /* 0x000fe200000e0000 */
[----:B------:R-:W-:Y:S01]  /*9950*/  BSSY.RECONVERGENT B0, `(.L_x_154) ;  /* 0x000008c000007945 */ /* 0x000fe20003800200 */
[C---:B-1----:R-:W-:Y:S02]  /*9960*/  SHF.L.U32 R40, R48.reuse, 0x10, RZ ;  /* 0x0000001030287819 */ /* 0x042fe400000006ff */
[----:B------:R-:W-:Y:S02]  /*9970*/  LOP3.LUT R42, R48, 0xffff0000, RZ, 0xc0, !PT ;  /* 0xffff0000302a7812 */ /* 0x000fe400078ec0ff */
[C---:B------:R-:W-:Y:S02]  /*9980*/  SHF.L.U32 R43, R49.reuse, 0x10, RZ ;  /* 0x00000010312b7819 */ /* 0x040fe400000006ff */
[----:B------:R-:W-:Y:S02]  /*9990*/  LOP3.LUT R44, R49, 0xffff0000, RZ, 0xc0, !PT ;  /* 0xffff0000312c7812 */ /* 0x000fe400078ec0ff */
[C---:B------:R-:W-:Y:S02]  /*99a0*/  SHF.L.U32 R45, R50.reuse, 0x10, RZ ;  /* 0x00000010322d7819 */ /* 0x040fe400000006ff */
[----:B------:R-:W-:Y:S01]  /*99b0*/  LOP3.LUT R46, R50, 0xffff0000, RZ, 0xc0, !PT ;  /* 0xffff0000322e7812 */ /* 0x000fe200078ec0ff */
[----:B---3--:R-:W1:Y:S01]  /*99c0*/  LDTM.x32 R4, tmem[UR4+0x60] ;  /* 0x00006004000479ee */ /* 0x008e6200082c0000 */
[C---:B------:R-:W-:Y:S01]  /*99d0*/  SHF.L.U32 R47, R51.reuse, 0x10, RZ ;  /* 0x00000010332f7819 */ /* 0x040fe200000006ff */
[----:B------:R-:W-:Y:S01]  /*99e0*/  NOP ;  /* 0x0000000000007918 */ /* 0x000fe20000000000 */
[----:B------:R-:W-:Y:S02]  /*99f0*/  LOP3.LUT R48, R51, 0xffff0000, RZ, 0xc0, !PT ;  /* 0xffff000033307812 */ /* 0x000fe400078ec0ff */
[C---:B------:R-:W-:Y:S02]  /*9a00*/  SHF.L.U32 R49, R56.reuse, 0x10, RZ ;  /* 0x0000001038317819 */ /* 0x040fe400000006ff */
[----:B------:R-:W-:Y:S02]  /*9a10*/  LOP3.LUT R51, R56, 0xffff0000, RZ, 0xc0, !PT ;  /* 0xffff000038337812 */ /* 0x000fe400078ec0ff */
[C---:B------:R-:W-:Y:S02]  /*9a20*/  SHF.L.U32 R50, R57.reuse, 0x10, RZ ;  /* 0x0000001039327819 */ /* 0x040fe400000006ff */
[----:B------:R-:W-:Y:S02]  /*9a30*/  LOP3.LUT R52, R57, 0xffff0000, RZ, 0xc0, !PT ;  /* 0xffff000039347812 */ /* 0x000fe400078ec0ff */
[C---:B------:R-:W-:Y:S02]  /*9a40*/  SHF.L.U32 R53, R58.reuse, 0x10, RZ ;  /* 0x000000103a357819 */ /* 0x040fe400000006ff */
[----:B------:R-:W-:Y:S02]  /*9a50*/  LOP3.LUT R54, R58, 0xffff0000, RZ, 0xc0, !PT ;  /* 0xffff00003a367812 */ /* 0x000fe400078ec0ff */
[----:B------:R-:W-:Y:S02]  /*9a60*/  SHF.L.U32 R55, R59, 0x10, RZ ;  /* 0x000000103b377819 */ /* 0x000fe400000006ff */
[----:B------:R-:W-:Y:S02]  /*9a70*/  IADD3 R99, PT, PT, R99, 0x160, RZ ;  /* 0x0000016063637810 */ /* 0x000fe40007ffe0ff */
[----:B------:R-:W-:Y:S02]  /*9a80*/  LOP3.LUT R56, R59, 0xffff0000, RZ, 0xc0, !PT ;  /* 0xffff00003b387812 */ /* 0x000fe400078ec0ff */
[----:B------:R-:W-:Y:S01]  /*9a90*/  SHF.L.U32 R57, R64, 0x10, RZ ;  /* 0x0000001040397819 */ /* 0x000fe200000006ff */
[----:B-1----:R-:W-:Y:S01]  /*9aa0*/  FMUL R4, R38, R4 ;  /* 0x0000000426047220 */ /* 0x002fe20000400000 */
[----:B------:R-:W-:Y:S01]  /*9ab0*/  LOP3.LUT R58, R64, 0xffff0000, RZ, 0xc0, !PT ;  /* 0xffff0000403a7812 */ /* 0x000fe200078ec0ff */
[C---:B------:R-:W-:Y:S01]  /*9ac0*/  FMUL R5, R38.reuse, R5 ;  /* 0x0000000526057220 */ /* 0x040fe20000400000 */
[----:B------:R-:W-:Y:S01]  /*9ad0*/  LOP3.LUT R99, R99, 0xfefffff8, RZ, 0xc0, !PT ;  /* 0xfefffff863637812 */ /* 0x000fe200078ec0ff */
[C---:B------:R-:W-:Y:S01]  /*9ae0*/  FFMA R4, R41.reuse, R40, R4 ;  /* 0x0000002829047223 */ /* 0x040fe20000000004 */
[C---:B------:R-:W-:Y:S01]  /*9af0*/  FMUL R6, R38.reuse, R6 ;  /* 0x0000000626067220 */ /* 0x040fe20000400000 */
[----:B------:R-:W-:Y:S01]  /*9b00*/  FFMA R5, R41, R42, R5 ;  /* 0x0000002a29057223 */ /* 0x000fe20000000005 */
[----:B------:R-:W-:Y:S01]  /*9b10*/  SHF.L.U32 R59, R65, 0x10, RZ ;  /* 0x00000010413b7819 */ /* 0x000fe200000006ff */
[----:B------:R1:W-:Y:S01]  /*9b20*/  SYNCS.ARRIVE.TRANS64.RED.A1T0 RZ, [R99+URZ], RZ ;  /* 0x000000ff63ff79a7 */ /* 0x0003e200081004ff */
[----:B------:R-:W-:Y:S01]  /*9b30*/  FFMA R6, R41, R43, R6 ;  /* 0x0000002b29067223 */ /* 0x000fe20000000006 */
[C---:B------:R-:W-:Y:S01]  /*9b40*/  FMUL R7, R38.reuse, R7 ;  /* 0x0000000726077220 */ /* 0x040fe20000400000 */
[----:B------:R-:W-:Y:S01]  /*9b50*/  F2FP.BF16.F32.PACK_AB R100, R5, R4 ;  /* 0x000000040564723e */ /* 0x000fe200000010ff */
[C---:B------:R-:W-:Y:S01]  /*9b60*/  FMUL R8, R38.reuse, R8 ;  /* 0x0000000826087220 */ /* 0x040fe20000400000 */
[----:B------:R-:W-:Y:S01]  /*9b70*/  FMUL R9, R38, R9 ;  /* 0x0000000926097220 */ /* 0x000fe20000400000 */
[----:B------:R-:W-:Y:S01]  /*9b80*/  LOP3.LUT R60, R65, 0xffff0000, RZ, 0xc0, !PT ;  /* 0xffff0000413c7812 */ /* 0x000fe200078ec0ff */
[C---:B------:R-:W-:Y:S01]  /*9b90*/  FFMA R7, R41.reuse, R44, R7 ;  /* 0x0000002c29077223 */ /* 0x040fe20000000007 */
[C---:B------:R-:W-:Y:S01]  /*9ba0*/  FFMA R8, R41.reuse, R45, R8 ;  /* 0x0000002d29087223 */ /* 0x040fe20000000008 */
[----:B------:R-:W-:Y:S01]  /*9bb0*/  SHF.L.U32 R61, R66, 0x10, RZ ;  /* 0x00000010423d7819 */ /* 0x000fe200000006ff */
[----:B------:R-:W-:Y:S01]  /*9bc0*/  FFMA R9, R41, R46, R9 ;  /* 0x0000002e29097223 */ /* 0x000fe20000000009 */
[C---:B------:R-:W-:Y:S01]  /*9bd0*/  FMUL R10, R38.reuse, R10 ;  /* 0x0000000a260a7220 */ /* 0x040fe20000400000 */
[----:B------:R-:W-:Y:S01]  /*9be0*/  F2FP.BF16.F32.PACK_AB R101, R7, R6 ;  /* 0x000000060765723e */ /* 0x000fe200000010ff */
[C---:B------:R-:W-:Y:S01]  /*9bf0*/  FMUL R11, R38.reuse, R11 ;  /* 0x0000000b260b7220 */ /* 0x040fe20000400000 */
[----:B------:R-:W-:Y:S01]  /*9c00*/  FMUL R0, R38, R12 ;  /* 0x0000000c26007220 */ /* 0x000fe20000400000 */
[----:B------:R-:W-:Y:S01]  /*9c10*/  F2FP.BF16.F32.PACK_AB R102, R9, R8 ;  /* 0x000000080966723e */ /* 0x000fe200000010ff */
[C---:B------:R-:W-:Y:S01]  /*9c20*/  FFMA R10, R41.reuse, R47, R10 ;  /* 0x0000002f290a7223 */ /* 0x040fe2000000000a */
[C---:B------:R-:W-:Y:S01]  /*9c30*/  FFMA R11, R41.reuse, R48, R11 ;  /* 0x00000030290b7223 */ /* 0x040fe2000000000b */
[----:B------:R-:W-:Y:S01]  /*9c40*/  LOP3.LUT R62, R66, 0xffff0000, RZ, 0xc0, !PT ;  /* 0xffff0000423e7812 */ /* 0x000fe200078ec0ff */
[----:B------:R-:W-:Y:S01]  /*9c50*/  FFMA R0, R41, R49, R0 ;  /* 0x0000003129007223 */ /* 0x000fe20000000000 */
[C---:B------:R-:W-:Y:S01]  /*9c60*/  FMUL R2, R38.reuse, R13 ;  /* 0x0000000d26027220 */ /* 0x040fe20000400000 */
[----:B------:R-:W-:Y:S01]  /*9c70*/  SHF.L.U32 R63, R67, 0x10, RZ ;  /* 0x00000010433f7819 */ /* 0x000fe200000006ff */
[C---:B------:R-:W-:Y:S01]  /*9c80*/  FMUL R3, R38.reuse, R14 ;  /* 0x0000000e26037220 */ /* 0x040fe20000400000 */
[----:B------:R-:W-:Y:S01]  /*9c90*/  F2FP.BF16.F32.PACK_AB R103, R11, R10 ;  /* 0x0000000a0b67723e */ /* 0x000fe200000010ff */
[----:B------:R-:W-:Y:S01]  /*9ca0*/  FFMA R2, R41, R51, R2 ;  /* 0x0000003329027223 */ /* 0x000fe20000000002 */
[C---:B------:R-:W-:Y:S01]  /*9cb0*/  FMUL R15, R38.reuse, R15 ;  /* 0x0000000f260f7220 */ /* 0x040fe20000400000 */
[C---:B------:R-:W-:Y:S01]  /*9cc0*/  FMUL R12, R38.reuse, R16 ;  /* 0x00000010260c7220 */ /* 0x040fe20000400000 */
[----:B------:R-:W-:Y:S01]  /*9cd0*/  FMUL R13, R38, R17 ;  /* 0x00000011260d7220 */ /* 0x000fe20000400000 */
[----:B------:R1:W-:Y:S01]  /*9ce0*/  STS.128 [R93+0x6000], R100 ;  /* 0x006000645d007388 */ /* 0x0003e20000000c00 */
[----:B------:R-:W-:Y:S01]  /*9cf0*/  LOP3.LUT R64, R67, 0xffff0000, RZ, 0xc0, !PT ;  /* 0xffff000043407812 */ /* 0x000fe200078ec0ff */
[C---:B------:R-:W-:Y:S01]  /*9d00*/  FFMA R3, R41.reuse, R50, R3 ;  /* 0x0000003229037223 */ /* 0x040fe20000000003 */
[----:B------:R-:W-:Y:S01]  /*9d10*/  SHF.L.U32 R65, R72, 0x10, RZ ;  /* 0x0000001048417819 */ /* 0x000fe200000006ff */
[C---:B------:R-:W-:Y:S01]  /*9d20*/  FFMA R15, R41.reuse, R52, R15 ;  /* 0x00000034290f7223 */ /* 0x040fe2000000000f */
[----:B------:R-:W-:Y:S01]  /*9d30*/  F2FP.BF16.F32.PACK_AB R104, R2, R0 ;  /* 0x000000000268723e */ /* 0x000fe200000010ff */
[C---:B------:R-:W-:Y:S01]  /*9d40*/  FFMA R12, R41.reuse, R53, R12 ;  /* 0x00000035290c7223 */ /* 0x040fe2000000000c */
[C---:B------:R-:W-:Y:S01]  /*9d50*/  FFMA R13, R41.reuse, R54, R13 ;  /* 0x00000036290d7223 */ /* 0x040fe2000000000d */
[C---:B------:R-:W-:Y:S01]  /*9d60*/  FMUL R14, R38.reuse, R18 ;  /* 0x00000012260e7220 */ /* 0x040fe20000400000 */
[C---:B------:R-:W-:Y:S01]  /*9d70*/  FMUL R19, R38.reuse, R19 ;  /* 0x0000001326137220 */ /* 0x040fe20000400000 */
[C---:B------:R-:W-:Y:S01]  /*9d80*/  FMUL R16, R38.reuse, R20 ;  /* 0x0000001426107220 */ /* 0x040fe20000400000 */
[C---:B------:R-:W-:Y:S01]  /*9d90*/  FMUL R17, R38.reuse, R21 ;  /* 0x0000001526117220 */ /* 0x040fe20000400000 */
[C---:B------:R-:W-:Y:S01]  /*9da0*/  FFMA R14, R41.reuse, R55, R14 ;  /* 0x00000037290e7223 */ /* 0x040fe2000000000e */
        /* <DEDUP_REMOVED lines=9> */
[----:B------:R-:W-:Y:S01]  /*9e40*/  FFMA R23, R41, R60, R23 ;  /* 0x0000003c29177223 */ /* 0x000fe20000000017 */
[C---:B------:R-:W-:Y:S01]  /*9e50*/  FMUL R27, R38.reuse, R27 ;  /* 0x0000001b261b7220 */ /* 0x040fe20000400000 */
[----:B------:R-:W-:Y:S01]  /*9e60*/  F2FP.BF16.F32.PACK_AB R105, R15, R3 ;  /* 0x000000030f69723e */ /* 0x000fe200000010ff */
[----:B------:R-:W-:Y:S01]  /*9e70*/  FFMA R20, R41, R61, R20 ;  /* 0x0000003d29147223 */ /* 0x000fe20000000014 */
[----:B------:R-:W-:Y:S01]  /*9e80*/  F2FP.BF16.F32.PACK_AB R106, R13, R12 ;  /* 0x0000000c0d6a723e */ /* 0x000fe200000010ff */
[----:B------:R-:W-:Y:S01]  /*9e90*/  FMUL R24, R38, R28 ;  /* 0x0000001c26187220 */ /* 0x000fe20000400000 */
[----:B------:R-:W-:Y:S01]  /*9ea0*/  F2FP.BF16.F32.PACK_AB R107, R19, R14 ;  /* 0x0000000e136b723e */ /* 0x000fe200000010ff */
[----:B------:R-:W-:Y:S01]  /*9eb0*/  FFMA R21, R41, R62, R21 ;  /* 0x0000003e29157223 */ /* 0x000fe20000000015 */
[----:B------:R-:W-:Y:S01]  /*9ec0*/  LOP3.LUT R66, R72, 0xffff0000, RZ, 0xc0, !PT ;  /* 0xffff000048427812 */ /* 0x000fe200078ec0ff */
[C---:B------:R-:W-:Y:S01]  /*9ed0*/  FMUL R25, R38.reuse, R29 ;  /* 0x0000001d26197220 */ /* 0x040fe20000400000 */
[----:B------:R-:W-:Y:S01]  /*9ee0*/  SHF.L.U32 R67, R73, 0x10, RZ ;  /* 0x0000001049437819 */ /* 0x000fe200000006ff */
[----:B------:R1:W-:Y:S01]  /*9ef0*/  STS.128 [R92+0x6010], R104 ;  /* 0x006010685c007388 */ /* 0x0003e20000000c00 */
[----:B------:R-:W-:Y:S01]  /*9f00*/  FFMA R22, R41, R63, R22 ;  /* 0x0000003f29167223 */ /* 0x000fe20000000016 */
[----:B------:R-:W-:Y:S01]  /*9f10*/  LOP3.LUT R68, R73, 0xffff0000, RZ, 0xc0, !PT ;  /* 0xffff000049447812 */ /* 0x000fe200078ec0ff */
[----:B------:R-:W-:Y:S01]  /*9f20*/  FMUL R26, R38, R30 ;  /* 0x0000001e261a7220 */ /* 0x000fe20000400000 */
[C---:B------:R-:W-:Y:S01]  /*9f30*/  FFMA R27, R41.reuse, R64, R27 ;  /* 0x00000040291b7223 */ /* 0x040fe2000000001b */
[----:B------:R-:W-:Y:S01]  /*9f40*/  SHF.L.U32 R69, R74, 0x10, RZ ;  /* 0x000000104a457819 */ /* 0x000fe200000006ff */
[----:B------:R-:W-:Y:S01]  /*9f50*/  FMUL R31, R38, R31 ;  /* 0x0000001f261f7220 */ /* 0x000fe20000400000 */
[C---:B------:R-:W-:Y:S01]  /*9f60*/  FFMA R24, R41.reuse, R65, R24 ;  /* 0x0000004129187223 */ /* 0x040fe20000000018 */
[----:B------:R-:W-:Y:S01]  /*9f70*/  LOP3.LUT R70, R74, 0xffff0000, RZ, 0xc0, !PT ;  /* 0xffff00004a467812 */ /* 0x000fe200078ec0ff */
[C---:B------:R-:W-:Y:S01]  /*9f80*/  FMUL R28, R38.reuse, R32 ;  /* 0x00000020261c7220 */ /* 0x040fe20000400000 */
[----:B------:R-:W-:Y:S01]  /*9f90*/  FFMA R25, R41, R66, R25 ;  /* 0x0000004229197223 */ /* 0x000fe20000000019 */
[----:B------:R-:W-:Y:S01]  /*9fa0*/  SHF.L.U32 R71, R75, 0x10, RZ ;  /* 0x000000104b477819 */ /* 0x000fe200000006ff */
[C---:B------:R-:W-:Y:S01]  /*9fb0*/  FMUL R29, R38.reuse, R33 ;  /* 0x00000021261d7220 */ /* 0x040fe20000400000 */
[----:B------:R-:W-:Y:S01]  /*9fc0*/  FFMA R26, R41, R67, R26 ;  /* 0x00000043291a7223 */ /* 0x000fe2000000001a */
[----:B------:R-:W-:Y:S01]  /*9fd0*/  LOP3.LUT R72, R75, 0xffff0000, RZ, 0xc0, !PT ;  /* 0xffff00004b487812 */ /* 0x000fe200078ec0ff */
        /* <DEDUP_REMOVED lines=8> */
[----:B------:R-:W-:Y:S01]  /*a060*/  FFMA R30, R41, R71, R30 ;  /* 0x00000047291e7223 */ /* 0x000fe2000000001e */
[----:B------:R-:W-:Y:S01]  /*a070*/  F2FP.BF16.F32.PACK_AB R111, R27, R22 ;  /* 0x000000161b6f723e */ /* 0x000fe200000010ff */
[----:B------:R-:W-:Y:S01]  /*a080*/  FFMA R35, R41, R72, R35 ;  /* 0x0000004829237223 */ /* 0x000fe20000000023 */
[----:B------:R-:W-:Y:S02]  /*a090*/  F2FP.BF16.F32.PACK_AB R112, R25, R24 ;  /* 0x000000181970723e */ /* 0x000fe400000010ff */
[----:B------:R-:W-:Y:S01]  /*a0a0*/  F2FP.BF16.F32.PACK_AB R113, R31, R26 ;  /* 0x0000001a1f71723e */ /* 0x000fe200000010ff */
[----:B------:R1:W-:Y:S01]  /*a0b0*/  STS.128 [R91+0x6020], R108 ;  /* 0x0060206c5b007388 */ /* 0x0003e20000000c00 */
        /* <DEDUP_REMOVED lines=21> */
.L_x_155:
[----:B------:R-:W-:Y:S05]  /*a210*/  BSYNC.RECONVERGENT B0 ;  /* 0x0000000000007941 */ /* 0x000fea0003800200 */
.L_x_154:
[----:B------:R-:W-:Y:S01]  /*a220*/  BAR.SYNC.DEFER_BLOCKING 0x1, 0x80 ;  /* 0x0042000000007b1d */ /* 0x000fe20000010000 */
[----:B------:R-:W-:Y:S01]  /*a230*/  UISETP.NE.AND UP0, UPT, UR47, -0x4, UPT ;  /* 0xfffffffc2f00788c */ /* 0x000fe2000bf05270 */
[----:B------:R-:W-:Y:S08]  /*a240*/  IADD3 R0, PT, PT, R36, 0x1, RZ ;  /* 0x0000000124007810 */ /* 0x000ff00007ffe0ff */
[----:B------:R-:W-:Y:S05]  /*a250*/  BRA.U !UP0, `(.L_x_156) ;  /* 0x0000000108287547 */ /* 0x000fea000b800000 */
[----:B------:R-:W-:Y:S01]  /*a260*/  ISETP.NE.AND P0, PT, R98, RZ, PT ;  /* 0x000000ff6200720c */ /* 0x000fe20003f05270 */
[----:B------:R-:W-:Y:S01]  /*a270*/  IMAD.U32 R3, RZ, RZ, UR46 ;  /* 0x0000002eff037e24 */ /* 0x000fe2000f8e00ff */
[----:B------:R-:W-:Y:S01]  /*a280*/  UIADD3 UR4, UPT, UPT, UR46, 0x1, URZ ;  /* 0x000000012e047890 */ /* 0x000fe2000fffe0ff */
[----:B------:R-:W-:Y:S03]  /*a290*/  IMAD.U32 R2, RZ, RZ, UR53 ;  /* 0x00000035ff027e24 */ /* 0x000fe6000f8e00ff */
[----:B------:R-:W-:Y:S04]  /*a2a0*/  UISETP.NE.AND UP0, UPT, UR4, 0x4, UPT ;  /* 0x000000040400788c */ /* 0x000fe8000bf05270 */
[----:B------:R-:W-:Y:S03]  /*a2b0*/  USEL UR46, UR4, URZ, UP0 ;  /* 0x000000ff042e7287 */ /* 0x000fe60008000000 */
[----:B------:R-:W-:Y:S05]  /*a2c0*/  @P0 LEA R3, R3, UR43, 0x3 ;  /* 0x0000002b03030c11 */ /* 0x000fea000f8e18ff */
[----:B------:R-:W-:Y:S05]  /*a2d0*/  @P0 VIADD R3, R3, 0x100 ;  /* 0x0000010003030836 */ /* 0x000fea0000000000 */
[----:B------:R-:W-:Y:S04]  /*a2e0*/  @P0 PRMT R2, R2, 0x654, R3 ;  /* 0x0000065402020816 */ /* 0x000fe80000000003 */
[----:B------:R3:W-:Y:S03]  /*a2f0*/  @P0 SYNCS.ARRIVE.TRANS64.RED.A1T0 RZ, [R2+URZ], RZ ;  /* 0x000000ff02ff09a7 */ /* 0x0007e600081004ff */
.L_x_156:
[----:B------:R-:W-:Y:S01]  /*a300*/  R2UR UR4, R82 ;  /* 0x00000000520472ca */ /* 0x000fe200000e0000 */
[----:B------:R-:W-:Y:S01]  /*a310*/  UISETP.NE.AND UP0, UPT, UR62, URZ, UPT ;  /* 0x000000ff3e00728c */ /* 0x000fe2000bf05270 */
[----:B------:R-:W-:Y:S01]  /*a320*/  ISETP.NE.AND P0, PT, R86, 0x2, PT ;  /* 0x000000025600780c */ /* 0x000fe20003f05270 */
[----:B------:R-:W-:Y:S01]  /*a330*/  UIADD3 UR20, UPT, UPT, UR37, UR63, URZ ;  /* 0x0000003f25147290 */ /* 0x000fe2000fffe0ff */
[----:B------:R-:W-:Y:S01]  /*a340*/  ISETP.NE.AND P1, PT, R0, 0x2, PT ;  /* 0x000000020000780c */ /* 0x000fe20003f25270 */
[----:B------:R-:W-:Y:S01]  /*a350*/  UIADD3 UR47, UPT, UPT, UR47, 0x4, URZ ;  /* 0x000000042f2f7890 */ /* 0x000fe2000fffe0ff */
[----:B------:R-:W-:Y:S01]  /*a360*/  SEL R3, RZ, 0x1, P0 ;  /* 0x00000001ff037807 */ /* 0x000fe20000000000 */
[----:B------:R-:W-:Y:S01]  /*a370*/  UMOV UR44, UR61 ;  /* 0x0000003d002c7c82 */ /* 0x000fe20008000000 */
[----:B---3--:R-:W-:Y:S02]  /*a380*/  SEL R2, RZ, 0x1, P1 ;  /* 0x00000001ff027807 */ /* 0x008fe40000800000 */
[----:B------:R-:W-:Y:S02]  /*a390*/  LOP3.LUT R88, R88, R3, RZ, 0x3c, !PT ;  /* 0x0000000358587212 */ /* 0x000fe400078e3cff */
[----:B------:R-:W-:Y:S01]  /*a3a0*/  LOP3.LUT R89, R89, R2, RZ, 0x3c, !PT ;  /* 0x0000000259597212 */ /* 0x000fe200078e3cff */
[----:B------:R-:W-:Y:S01]  /*a3b0*/  UIADD3 UR11, UPT, UPT, UR36, UR4, URZ ;  /* 0x00000004240b7290 */ /* 0x000fe2000fffe0ff */
[----:B------:R-:W-:Y:S02]  /*a3c0*/  SEL R86, R86, RZ, P0 ;  /* 0x000000ff56567207 */ /* 0x000fe40000000000 */
[----:B------:R-:W-:Y:S01]  /*a3d0*/  SEL R36, R0, RZ, P1 ;  /* 0x000000ff00247207 */ /* 0x000fe20000800000 */
[----:B------:R-:W-:Y:S08]  /*a3e0*/  BRA.U UP0, `(.L_x_157) ;  /* 0xffffffbd00e07547 */ /* 0x000ff0000b83ffff */
[----:B------:R-:W-:-:S13]  /*a3f0*/  R2UR UR4, R83 ;  /* 0x00000000530472ca */ /* 0x000fda00000e0000 */
[----:B------:R-:W-:-:S09]  /*a400*/  UISETP.NE.AND UP0, UPT, UR4, URZ, UPT ;  /* 0x000000ff0400728c */ /* 0x000fd2000bf05270 */
[----:B------:R-:W-:Y:S05]  /*a410*/  BRA.U !UP0, `(.L_x_158) ;  /* 0x0000000108487547 */ /* 0x000fea000b800000 */
[----:B------:R-:W3:Y:S02]  /*a420*/  LDCU.64 UR4, c[0x0][0xc90] ;  /* 0x00019200ff0477ac */ /* 0x000ee40008000a00 */
[----:B---3--:R-:W-:-:S04]  /*a430*/  UISETP.NE.U32.AND UP0, UPT, UR4, URZ, UPT ;  /* 0x000000ff0400728c */ /* 0x008fc8000bf05070 */
[----:B------:R-:W-:-:S09]  /*a440*/  UISETP.NE.AND.EX UP0, UPT, UR5, URZ, UPT, UP0 ;  /* 0x000000ff0500728c */ /* 0x000fd2000bf05300 */
[----:B------:R-:W-:Y:S05]  /*a450*/  BRA.U UP0, `(.L_x_159) ;  /* 0x00000001000c7547 */ /* 0x000fea000b800000 */
[----:B------:R-:W-:-:S13]  /*a460*/  FSETP.NEU.AND P0, PT, R41, RZ, PT ;  /* 0x000000ff2900720b */ /* 0x000fda0003f0d000 */
[----:B------:R-:W-:Y:S05]  /*a470*/  @!P0 EXIT ;  /* 0x000000000000894d */ /* 0x000fea0003800000 */
[----:B------:R-:W-:Y:S05]  /*a480*/  BRA `(.L_x_158) ;  /* 0x00000000002c7947 */ /* 0x000fea0003800000 */
.L_x_159:
[----:B------:R-:W-:Y:S01]  /*a490*/  ISETP.NE.AND P0, PT, R85, RZ, PT ;  /* 0x000000ff5500720c */ /* 0x000fe20003f05270 */
[----:B------:R-:W-:-:S12]  /*a4a0*/  BSSY.RECONVERGENT B0, `(.L_x_158) ;  /* 0x0000009000007945 */ /* 0x000fd80003800200 */
[----:B------:R-:W-:Y:S05]  /*a4b0*/  @P0 BRA `(.L_x_160) ;  /* 0x0000000000140947 */ /* 0x000fea0003800000 */
[----:B------:R-:W3:Y:S02]  /*a4c0*/  LDCU.64 UR4, c[0x0][0xc88] ;  /* 0x00019100ff0477ac */ /* 0x000ee40008000a00 */
[----:B---3--:R-:W-:-:S04]  /*a4d0*/  ISETP.NE.U32.AND P0, PT, RZ, UR4, PT ;  /* 0x00000004ff007c0c */ /* 0x008fc8000bf05070 */
[----:B------:R-:W-:-:S13]  /*a4e0*/  ISETP.NE.AND.EX P0, PT, RZ, UR5, PT, P0 ;  /* 0x00000005ff007c0c */ /* 0x000fda000bf05300 */
[----:B------:R-:W-:Y:S05]  /*a4f0*/  @!P0 EXIT ;  /* 0x000000000000894d */ /* 0x000fea0003800000 */
[----:B------:R-:W-:Y:S05]  /*a500*/  BRA `(.L_x_161) ;  /* 0x0000000000087947 */ /* 0x000fea0003800000 */
.L_x_160:
[----:B------:R-:W-:-:S13]  /*a510*/  FSETP.NEU.AND P0, PT, R41, RZ, PT ;  /* 0x000000ff2900720b */ /* 0x000fda0003f0d000 */
[----:B------:R-:W-:Y:S05]  /*a520*/  @!P0 EXIT ;  /* 0x000000000000894d */ /* 0x000fea0003800000 */
.L_x_161:
[----:B------:R-:W-:Y:S05]  /*a530*/  BSYNC.RECONVERGENT B0 ;  /* 0x0000000000007941 */ /* 0x000fea0003800200 */
.L_x_158:
[----:B------:R-:W-:Y:S01]  /*a540*/  ULEA UR4, UR46, UR43, 0x3 ;  /* 0x0000002b2e047291 */ /* 0x000fe2000f8e18ff */
[----:B------:R-:W-:-:S04]  /*a550*/  DEPBAR.LE SB0, 0x0 ;  /* 0x000080000000791a */ /* 0x000fc80000000000 */
[----:B------:R-:W-:-:S04]  /*a560*/  UIADD3 UR4, UPT, UPT, UR4, 0x100, URZ ;  /* 0x0000010004047890 */ /* 0x000fc8000fffe0ff */
[----:B------:R-:W-:-:S09]  /*a570*/  UPRMT UR4, UR53, 0x654, UR4 ;  /* 0x0000065435047896 */ /* 0x000fd20008000004 */
[----:B------:R-:W-:Y:S01]  /*a580*/  SYNCS.ARRIVE.TRANS64.RED.A1T0 RZ, [UR4], RZ ;  /* 0x000000ffffff79a7 */ /* 0x000fe20008100404 */
[----:B------:R-:W-:Y:S05]  /*a590*/  EXIT ;  /* 0x000000000000794d */ /* 0x000fea0003800000 */
.L_x_25:
[----:B--2---:R2:W3:Y:S02]  /*a5a0*/  SYNCS.PHASECHK.TRANS64.TRYWAIT P0, [R3+URZ+0x180], R2 ;  /* 0x00018002030075a7 */ /* 0x0044e400080011ff */
[----:B---3--:R-:W-:Y:S05]  /*a5b0*/  @!P0 NANOSLEEP.SYNCS 0x989680 ;  /* 0x009896800000895d */ /* 0x008fea0003900000 */
[----:B------:R-:W3:Y:S02]  /*a5c0*/  @!P0 SYNCS.PHASECHK.TRANS64 P0, [R3+URZ+0x180], R2 ;  /* 0x00018002030085a7 */ /* 0x000ee400080010ff */
[----:B---3--:R-:W-:Y:S05]  /*a5d0*/  @!P0 BRA `(.L_x_25) ;  /* 0xfffffffc00f08947 */ /* 0x008fea000383ffff */
[----:B------:R-:W-:Y:S05]  /*a5e0*/  BRA `(.L_x_162) ;  /* 0xffffff7400a07947 */ /* 0x000fea000383ffff */
.L_x_28:
[----:B-1----:R-:W-:-:S07]  /*a5f0*/  MOV R0, UR6 ;  /* 0x0000000600007c02 */ /* 0x002fce0008000f00 */
.L_x_163:
[----:B-1----:R1:W2:Y:S02]  /*a600*/  SYNCS.PHASECHK.TRANS64.TRYWAIT P0, [R0+URZ+0x70], R3 ;  /* 0x00007003000075a7 */ /* 0x0022a400080011ff */
[----:B--2---:R-:W-:Y:S05]  /*a610*/  @!P0 NANOSLEEP.SYNCS 0x989680 ;  /* 0x009896800000895d */ /* 0x004fea0003900000 */
[----:B------:R-:W2:Y:S02]  /*a620*/  @!P0 SYNCS.PHASECHK.TRANS64 P0, [R0+URZ+0x70], R3 ;  /* 0x00007003000085a7 */ /* 0x000ea400080010ff */
[----:B--2---:R-:W-:Y:S05]  /*a630*/  @!P0 BRA `(.L_x_163) ;  /* 0xfffffffc00f08947 */ /* 0x004fea000383ffff */
[----:B------:R-:W-:Y:S05]  /*a640*/  BRA `(.L_x_27) ;  /* 0xffffff7800087947 */ /* 0x000fea000383ffff */
.L_x_37:
[----:B-1----:R-:W-:-:S07]  /*a650*/  MOV R0, UR7 ;  /* 0x0000000700007c02 */ /* 0x002fce0008000f00 */
.L_x_164:
[----:B-1----:R1:W2:Y:S02]  /*a660*/  SYNCS.PHASECHK.TRANS64.TRYWAIT P0, [R0+URZ+0x70], R3 ;  /* 0x00007003000075a7 */ /* 0x0022a400080011ff */
[----:B--2---:R-:W-:Y:S05]  /*a670*/  @!P0 NANOSLEEP.SYNCS 0x989680 ;  /* 0x009896800000895d */ /* 0x004fea0003900000 */
[----:B------:R-:W2:Y:S02]  /*a680*/  @!P0 SYNCS.PHASECHK.TRANS64 P0, [R0+URZ+0x70], R3 ;  /* 0x00007003000085a7 */ /* 0x000ea400080010ff */
[----:B--2---:R-:W-:Y:S05]  /*a690*/  @!P0 BRA `(.L_x_164) ;  /* 0xfffffffc00f08947 */ /* 0x004fea000383ffff */
[----:B------:R-:W-:Y:S05]  /*a6a0*/  BRA `(.L_x_36) ;  /* 0xffffff7c00247947 */ /* 0x000fea000383ffff */
.L_x_44:
[----:B-1----:R1:W4:Y:S02]  /*a6b0*/  SYNCS.PHASECHK.TRANS64.TRYWAIT P0, [R3+URZ+0x130], R0 ;  /* 0x00013000030075a7 */ /* 0x00232400080011ff */
[----:B----4-:R-:W-:Y:S05]  /*a6c0*/  @!P0 NANOSLEEP.SYNCS 0x989680 ;  /* 0x009896800000895d */ /* 0x010fea0003900000 */
[----:B------:R-:W4:Y:S02]  /*a6d0*/  @!P0 SYNCS.PHASECHK.TRANS64 P0, [R3+URZ+0x130], R0 ;  /* 0x00013000030085a7 */ /* 0x000f2400080010ff */
[----:B----4-:R-:W-:Y:S05]  /*a6e0*/  @!P0 BRA `(.L_x_44) ;  /* 0xfffffffc00f08947 */ /* 0x010fea000383ffff */
[----:B------:R-:W-:Y:S05]  /*a6f0*/  BRA `(.L_x_165) ;  /* 0xffffff8000207947 */ /* 0x000fea000383ffff */
.L_x_48:
[----:B-1----:R-:W-:-:S07]  /*a700*/  MOV R0, UR4 ;  /* 0x0000000400007c02 */ /* 0x002fce0008000f00 */
.L_x_166:
[----:B-1----:R1:W2:Y:S02]  /*a710*/  SYNCS.PHASECHK.TRANS64.TRYWAIT P0, [R0+URZ], R3 ;  /* 0x00000003000075a7 */ /* 0x0022a400080011ff */
[----:B--2---:R-:W-:Y:S05]  /*a720*/  @!P0 NANOSLEEP.SYNCS 0x989680 ;  /* 0x009896800000895d */ /* 0x004fea0003900000 */
[----:B------:R-:W2:Y:S02]  /*a730*/  @!P0 SYNCS.PHASECHK.TRANS64 P0, [R0+URZ], R3 ;  /* 0x00000003000085a7 */ /* 0x000ea400080010ff */
[----:B--2---:R-:W-:Y:S05]  /*a740*/  @!P0 BRA `(.L_x_166) ;  /* 0xfffffffc00f08947 */ /* 0x004fea000383ffff */
[----:B------:R-:W-:Y:S05]  /*a750*/  BRA `(.L_x_167) ;  /* 0xffffff8400c87947 */ /* 0x000fea000383ffff */
.L_x_49:
[----:B------:R-:W-:-:S07]  /*a760*/  MOV R0, UR5 ;  /* 0x0000000500007c02 */ /* 0x000fce0008000f00 */
.L_x_168:
[----:B-1----:R1:W2:Y:S02]  /*a770*/  SYNCS.PHASECHK.TRANS64.TRYWAIT P0, [R0+URZ], R3 ;  /* 0x00000003000075a7 */ /* 0x0022a400080011ff */
[----:B--2---:R-:W-:Y:S05]  /*a780*/  @!P0 NANOSLEEP.SYNCS 0x989680 ;  /* 0x009896800000895d */ /* 0x004fea0003900000 */
[----:B------:R-:W2:Y:S02]  /*a790*/  @!P0 SYNCS.PHASECHK.TRANS64 P0, [R0+URZ], R3 ;  /* 0x00000003000085a7 */ /* 0x000ea400080010ff */
[----:B--2---:R-:W-:Y:S05]  /*a7a0*/  @!P0 BRA `(.L_x_168) ;  /* 0xfffffffc00f08947 */ /* 0x004fea000383ffff */
[----:B------:R-:W-:Y:S05]  /*a7b0*/  BRA `(.L_x_169) ;  /* 0xffffff8400d47947 */ /* 0x000fea000383ffff */
.L_x_50:
[----:B------:R-:W-:-:S07]  /*a7c0*/  MOV R0, UR5 ;  /* 0x0000000500007c02 */ /* 0x000fce0008000f00 */
.L_x_170:
[----:B-1----:R1:W2:Y:S02]  /*a7d0*/  SYNCS.PHASECHK.TRANS64.TRYWAIT P0, [R0+URZ], R3 ;  /* 0x00000003000075a7 */ /* 0x0022a400080011ff */
[----:B--2---:R-:W-:Y:S05]  /*a7e0*/  @!P0 NANOSLEEP.SYNCS 0x989680 ;  /* 0x009896800000895d */ /* 0x004fea0003900000 */
[----:B------:R-:W2:Y:S02]  /*a7f0*/  @!P0 SYNCS.PHASECHK.TRANS64 P0, [R0+URZ], R3 ;  /* 0x00000003000085a7 */ /* 0x000ea400080010ff */
[----:B--2---:R-:W-:Y:S05]  /*a800*/  @!P0 BRA `(.L_x_170) ;  /* 0xfffffffc00f08947 */ /* 0x004fea000383ffff */
[----:B------:R-:W-:Y:S05]  /*a810*/  BRA `(.L_x_171) ;  /* 0xffffff8400e07947 */ /* 0x000fea000383ffff */
.L_x_51:
[----:B------:R-:W-:-:S07]  /*a820*/  MOV R0, UR5 ;  /* 0x0000000500007c02 */ /* 0x000fce0008000f00 */
.L_x_172:
[----:B-1----:R1:W2:Y:S02]  /*a830*/  SYNCS.PHASECHK.TRANS64.TRYWAIT P0, [R0+URZ], R3 ;  /* 0x00000003000075a7 */ /* 0x0022a400080011ff */
[----:B--2---:R-:W-:Y:S05]  /*a840*/  @!P0 NANOSLEEP.SYNCS 0x989680 ;  /* 0x009896800000895d */ /* 0x004fea0003900000 */
[----:B------:R-:W2:Y:S02]  /*a850*/  @!P0 SYNCS.PHASECHK.TRANS64 P0, [R0+URZ], R3 ;  /* 0x00000003000085a7 */ /* 0x000ea400080010ff */
[----:B--2---:R-:W-:Y:S05]  /*a860*/  @!P0 BRA `(.L_x_172) ;  /* 0xfffffffc00f08947 */ /* 0x004fea000383ffff */
[----:B------:R-:W-:Y:S05]  /*a870*/  BRA `(.L_x_173) ;  /* 0xffffff8400ec7947 */ /* 0x000fea000383ffff */
.L_x_52:
[----:B------:R-:W-:-:S07]  /*a880*/  MOV R0, UR5 ;  /* 0x0000000500007c02 */ /* 0x000fce0008000f00 */
.L_x_174:
[----:B-1----:R1:W2:Y:S02]  /*a890*/  SYNCS.PHASECHK.TRANS64.TRYWAIT P0, [R0+URZ], R3 ;  /* 0x00000003000075a7 */ /* 0x0022a400080011ff */
[----:B--2---:R-:W-:Y:S05]  /*a8a0*/  @!P0 NANOSLEEP.SYNCS 0x989680 ;  /* 0x009896800000895d */ /* 0x004fea0003900000 */
[----:B------:R-:W2:Y:S02]  /*a8b0*/  @!P0 SYNCS.PHASECHK.TRANS64 P0, [R0+URZ], R3 ;  /* 0x00000003000085a7 */ /* 0x000ea400080010ff */
[----:B--2---:R-:W-:Y:S05]  /*a8c0*/  @!P0 BRA `(.L_x_174) ;  /* 0xfffffffc00f08947 */ /* 0x004fea000383ffff */
[----:B------:R-:W-:Y:S05]  /*a8d0*/  BRA `(.L_x_175) ;  /* 0xffffff8400f87947 */ /* 0x000fea000383ffff */
.L_x_53:
[----:B------:R-:W-:-:S07]  /*a8e0*/  MOV R0, UR5 ;  /* 0x0000000500007c02 */ /* 0x000fce0008000f00 */
.L_x_176:
[----:B-1----:R1:W2:Y:S02]  /*a8f0*/  SYNCS.PHASECHK.TRANS64.TRYWAIT P0, [R0+URZ], R3 ;  /* 0x00000003000075a7 */ /* 0x0022a400080011ff */
[----:B--2---:R-:W-:Y:S05]  /*a900*/  @!P0 NANOSLEEP.SYNCS 0x989680 ;  /* 0x009896800000895d */ /* 0x004fea0003900000 */
[----:B------:R-:W2:Y:S02]  /*a910*/  @!P0 SYNCS.PHASECHK.TRANS64 P0, [R0+URZ], R3 ;  /* 0x00000003000085a7 */ /* 0x000ea400080010ff */
[----:B--2---:R-:W-:Y:S05]  /*a920*/  @!P0 BRA `(.L_x_176) ;  /* 0xfffffffc00f08947 */ /* 0x004fea000383ffff */
[----:B------:R-:W-:Y:S05]  /*a930*/  BRA `(.L_x_177) ;  /* 0xffffff8800047947 */ /* 0x000fea000383ffff */
.L_x_54:
[----:B------:R-:W-:-:S07]  /*a940*/  MOV R0, UR5 ;  /* 0x0000000500007c02 */ /* 0x000fce0008000f00 */
.L_x_178:
[----:B-1----:R1:W2:Y:S02]  /*a950*/  SYNCS.PHASECHK.TRANS64.TRYWAIT P0, [R0+URZ], R3 ;  /* 0x00000003000075a7 */ /* 0x0022a400080011ff */
[----:B--2---:R-:W-:Y:S05]  /*a960*/  @!P0 NANOSLEEP.SYNCS 0x989680 ;  /* 0x009896800000895d */ /* 0x004fea0003900000 */
[----:B------:R-:W2:Y:S02]  /*a970*/  @!P0 SYNCS.PHASECHK.TRANS64 P0, [R0+URZ], R3 ;  /* 0x00000003000085a7 */ /* 0x000ea400080010ff */
[----:B--2---:R-:W-:Y:S05]  /*a980*/  @!P0 BRA `(.L_x_178) ;  /* 0xfffffffc00f08947 */ /* 0x004fea000383ffff */
[----:B------:R-:W-:Y:S05]  /*a990*/  BRA `(.L_x_179) ;  /* 0xffffff8800107947 */ /* 0x000fea000383ffff */
.L_x_55:
[----:B------:R-:W-:-:S07]  /*a9a0*/  MOV R0, UR5 ;  /* 0x0000000500007c02 */ /* 0x000fce0008000f00 */
.L_x_180:
[----:B-1----:R1:W2:Y:S02]  /*a9b0*/  SYNCS.PHASECHK.TRANS64.TRYWAIT P0, [R0+URZ], R3 ;  /* 0x00000003000075a7 */ /* 0x0022a400080011ff */
[----:B--2---:R-:W-:Y:S05]  /*a9c0*/  @!P0 NANOSLEEP.SYNCS 0x989680 ;  /* 0x009896800000895d */ /* 0x004fea0003900000 */
[----:B------:R-:W2:Y:S02]  /*a9d0*/  @!P0 SYNCS.PHASECHK.TRANS64 P0, [R0+URZ], R3 ;  /* 0x00000003000085a7 */ /* 0x000ea400080010ff */
[----:B--2---:R-:W-:Y:S05]  /*a9e0*/  @!P0 BRA `(.L_x_180) ;  /* 0xfffffffc00f08947 */ /* 0x004fea000383ffff */
[----:B------:R-:W-:Y:S05]  /*a9f0*/  BRA `(.L_x_181) ;  /* 0xffffff88001c7947 */ /* 0x000fea000383ffff */
.L_x_56:
[----:B------:R-:W-:-:S07]  /*aa00*/  MOV R0, UR5 ;  /* 0x0000000500007c02 */ /* 0x000fce0008000f00 */
.L_x_182:
[----:B-1----:R1:W2:Y:S02]  /*aa10*/  SYNCS.PHASECHK.TRANS64.TRYWAIT P0, [R0+URZ], R3 ;  /* 0x00000003000075a7 */ /* 0x0022a400080011ff */
[----:B--2---:R-:W-:Y:S05]  /*aa20*/  @!P0 NANOSLEEP.SYNCS 0x989680 ;  /* 0x009896800000895d */ /* 0x004fea0003900000 */
[----:B------:R-:W2:Y:S02]  /*aa30*/  @!P0 SYNCS.PHASECHK.TRANS64 P0, [R0+URZ], R3 ;  /* 0x00000003000085a7 */ /* 0x000ea400080010ff */
[----:B--2---:R-:W-:Y:S05]  /*aa40*/  @!P0 BRA `(.L_x_182) ;  /* 0xfffffffc00f08947 */ /* 0x004fea000383ffff */
[----:B------:R-:W-:Y:S05]  /*aa50*/  BRA `(.L_x_183) ;  /* 0xffffff8800287947 */ /* 0x000fea000383ffff */
.L_x_57:
[----:B------:R-:W-:-:S07]  /*aa60*/  MOV R0, UR5 ;  /* 0x0000000500007c02 */ /* 0x000fce0008000f00 */
.L_x_184:
[----:B-1----:R1:W2:Y:S02]  /*aa70*/  SYNCS.PHASECHK.TRANS64.TRYWAIT P0, [R0+URZ], R3 ;  /* 0x00000003000075a7 */ /* 0x0022a400080011ff */
[----:B--2---:R-:W-:Y:S05]  /*aa80*/  @!P0 NANOSLEEP.SYNCS 0x989680 ;  /* 0x009896800000895d */ /* 0x004fea0003900000 */
[----:B------:R-:W2:Y:S02]  /*aa90*/  @!P0 SYNCS.PHASECHK.TRANS64 P0, [R0+URZ], R3 ;  /* 0x00000003000085a7 */ /* 0x000ea400080010ff */
[----:B--2---:R-:W-:Y:S05]  /*aaa0*/  @!P0 BRA `(.L_x_184) ;  /* 0xfffffffc00f08947 */ /* 0x004fea000383ffff */
[----:B------:R-:W-:Y:S05]  /*aab0*/  BRA `(.L_x_185) ;  /* 0xffffff8800347947 */ /* 0x000fea000383ffff */
.L_x_58:
[----:B------:R-:W-:-:S07]  /*aac0*/  MOV R0, UR5 ;  /* 0x0000000500007c02 */ /* 0x000fce0008000f00 */
.L_x_186:
[----:B-1----:R1:W2:Y:S02]  /*aad0*/  SYNCS.PHASECHK.TRANS64.TRYWAIT P0, [R0+URZ], R3 ;  /* 0x00000003000075a7 */ /* 0x0022a400080011ff */
[----:B--2---:R-:W-:Y:S05]  /*aae0*/  @!P0 NANOSLEEP.SYNCS 0x989680 ;  /* 0x009896800000895d */ /* 0x004fea0003900000 */
[----:B------:R-:W2:Y:S02]  /*aaf0*/  @!P0 SYNCS.PHASECHK.TRANS64 P0, [R0+URZ], R3 ;  /* 0x00000003000085a7 */ /* 0x000ea400080010ff */
[----:B--2---:R-:W-:Y:S05]  /*ab00*/  @!P0 BRA `(.L_x_186) ;  /* 0xfffffffc00f08947 */ /* 0x004fea000383ffff */
[----:B------:R-:W-:Y:S05]  /*ab10*/  BRA `(.L_x_187) ;  /* 0xffffff8800407947 */ /* 0x000fea000383ffff */
.L_x_59:
[----:B------:R-:W-:-:S07]  /*ab20*/  MOV R0, UR5 ;  /* 0x0000000500007c02 */ /* 0x000fce0008000f00 */
.L_x_188:
[----:B-1----:R1:W2:Y:S02]  /*ab30*/  SYNCS.PHASECHK.TRANS64.TRYWAIT P0, [R0+URZ], R3 ;  /* 0x00000003000075a7 */ /* 0x0022a400080011ff */
[----:B--2---:R-:W-:Y:S05]  /*ab40*/  @!P0 NANOSLEEP.SYNCS 0x989680 ;  /* 0x009896800000895d */ /* 0x004fea0003900000 */
[----:B------:R-:W2:Y:S02]  /*ab50*/  @!P0 SYNCS.PHASECHK.TRANS64 P0, [R0+URZ], R3 ;  /* 0x00000003000085a7 */ /* 0x000ea400080010ff */
[----:B--2---:R-:W-:Y:S05]  /*ab60*/  @!P0 BRA `(.L_x_188) ;  /* 0xfffffffc00f08947 */ /* 0x004fea000383ffff */
[----:B------:R-:W-:Y:S05]  /*ab70*/  BRA `(.L_x_189) ;  /* 0xffffff88004c7947 */ /* 0x000fea000383ffff */
.L_x_60:
[----:B------:R-:W-:-:S07]  /*ab80*/  MOV R0, UR5 ;  /* 0x0000000500007c02 */ /* 0x000fce0008000f00 */
.L_x_190:
[----:B-1----:R1:W2:Y:S02]  /*ab90*/  SYNCS.PHASECHK.TRANS64.TRYWAIT P0, [R0+URZ], R3 ;  /* 0x00000003000075a7 */ /* 0x0022a400080011ff */
[----:B--2---:R-:W-:Y:S05]  /*aba0*/  @!P0 NANOSLEEP.SYNCS 0x989680 ;  /* 0x009896800000895d */ /* 0x004fea0003900000 */
[----:B------:R-:W2:Y:S02]  /*abb0*/  @!P0 SYNCS.PHASECHK.TRANS64 P0, [R0+URZ], R3 ;  /* 0x00000003000085a7 */ /* 0x000ea400080010ff */
[----:B--2---:R-:W-:Y:S05]  /*abc0*/  @!P0 BRA `(.L_x_190) ;  /* 0xfffffffc00f08947 */ /* 0x004fea000383ffff */
[----:B------:R-:W-:Y:S05]  /*abd0*/  BRA `(.L_x_191) ;  /* 0xffffff8800587947 */ /* 0x000fea000383ffff */
.L_x_63:
[----:B--2---:R2:W3:Y:S02]  /*abe0*/  SYNCS.PHASECHK.TRANS64.TRYWAIT P0, [R2+URZ+0x170], R5 ;  /* 0x00017005020075a7 */ /* 0x0044e400080011ff */
[----:B---3--:R-:W-:Y:S05]  /*abf0*/  @!P0 NANOSLEEP.SYNCS 0x989680 ;  /* 0x009896800000895d */ /* 0x008fea0003900000 */
[----:B------:R-:W3:Y:S02]  /*ac00*/  @!P0 SYNCS.PHASECHK.TRANS64 P0, [R2+URZ+0x170], R5 ;  /* 0x00017005020085a7 */ /* 0x000ee400080010ff */
[----:B---3--:R-:W-:Y:S05]  /*ac10*/  @!P0 BRA `(.L_x_63) ;  /* 0xfffffffc00f08947 */ /* 0x008fea000383ffff */
[----:B------:R-:W-:Y:S05]  /*ac20*/  BRA `(.L_x_192) ;  /* 0xffffff8800b47947 */ /* 0x000fea000383ffff */
.L_x_64:
[----:B------:R-:W-:-:S07]  /*ac30*/  MOV R2, UR4 ;  /* 0x0000000400027c02 */ /* 0x000fce0008000f00 */
.L_x_193:
[----:B--2---:R2:W3:Y:S02]  /*ac40*/  SYNCS.PHASECHK.TRANS64.TRYWAIT P0, [R2+URZ+0x140], R5 ;  /* 0x00014005020075a7 */ /* 0x0044e400080011ff */
[----:B---3--:R-:W-:Y:S05]  /*ac50*/  @!P0 NANOSLEEP.SYNCS 0x989680 ;  /* 0x009896800000895d */ /* 0x008fea0003900000 */
[----:B------:R-:W3:Y:S02]  /*ac60*/  @!P0 SYNCS.PHASECHK.TRANS64 P0, [R2+URZ+0x140], R5 ;  /* 0x00014005020085a7 */ /* 0x000ee400080010ff */
[----:B---3--:R-:W-:Y:S05]  /*ac70*/  @!P0 BRA `(.L_x_193) ;  /* 0xfffffffc00f08947 */ /* 0x008fea000383ffff */
[----:B------:R-:W-:Y:S05]  /*ac80*/  BRA `(.L_x_194) ;  /* 0xffffff8800c47947 */ /* 0x000fea000383ffff */
.L_x_65:
[----:B--2---:R2:W3:Y:S02]  /*ac90*/  SYNCS.PHASECHK.TRANS64.TRYWAIT P1, [R2+URZ+0x130], R5 ;  /* 0x00013005020075a7 */ /* 0x0044e400080211ff */
[----:B---3--:R-:W-:Y:S05]  /*aca0*/  @!P1 NANOSLEEP.SYNCS 0x989680 ;  /* 0x009896800000995d */ /* 0x008fea0003900000 */
[----:B------:R-:W3:Y:S02]  /*acb0*/  @!P1 SYNCS.PHASECHK.TRANS64 P1, [R2+URZ+0x130], R5 ;  /* 0x00013005020095a7 */ /* 0x000ee400080210ff */
[----:B---3--:R-:W-:Y:S05]  /*acc0*/  @!P1 BRA `(.L_x_65) ;  /* 0xfffffffc00f09947 */ /* 0x008fea000383ffff */
[----:B------:R-:W-:Y:S05]  /*acd0*/  BRA `(.L_x_195) ;  /* 0xffffff8800f47947 */ /* 0x000fea000383ffff */
.L_x_68:
[----:B------:R-:W-:-:S07]  /*ace0*/  MOV R0, UR4 ;  /* 0x0000000400007c02 */ /* 0x000fce0008000f00 */
.L_x_196:
[----:B--2---:R2:W3:Y:S02]  /*acf0*/  SYNCS.PHASECHK.TRANS64.TRYWAIT P0, [R0+URZ+0x140], R3 ;  /* 0x00014003000075a7 */ /* 0x0044e400080011ff */
[----:B---3--:R-:W-:Y:S05]  /*ad00*/  @!P0 NANOSLEEP.SYNCS 0x989680 ;  /* 0x009896800000895d */ /* 0x008fea0003900000 */
[----:B------:R-:W3:Y:S02]  /*ad10*/  @!P0 SYNCS.PHASECHK.TRANS64 P0, [R0+URZ+0x140], R3 ;  /* 0x00014003000085a7 */ /* 0x000ee400080010ff */
[----:B---3--:R-:W-:Y:S05]  /*ad20*/  @!P0 BRA `(.L_x_196) ;  /* 0xfffffffc00f08947 */ /* 0x008fea000383ffff */
[----:B------:R-:W-:Y:S05]  /*ad30*/  BRA `(.L_x_67) ;  /* 0xffffff8c00487947 */ /* 0x000fea000383ffff */
.L_x_77:
[----:B--2---:R-:W-:-:S04]  /*ad40*/  MOV R0, UR5 ;  /* 0x0000000500007c02 */ /* 0x004fc80008000f00 */
[----:B------:R2:W3:Y:S03]  /*ad50*/  SYNCS.PHASECHK.TRANS64.TRYWAIT P0, [R0+URZ+0x8], R7 ;  /* 0x00000807000075a7 */ /* 0x0004e600080011ff */
[----:B---3--:R-:W-:Y:S05]  /*ad60*/  @!P0 NANOSLEEP.SYNCS 0x989680 ;  /* 0x009896800000895d */ /* 0x008fea0003900000 */
[----:B------:R-:W3:Y:S02]  /*ad70*/  @!P0 SYNCS.PHASECHK.TRANS64 P0, [R0+URZ+0x8], R7 ;  /* 0x00000807000085a7 */ /* 0x000ee400080010ff */
[----:B---3--:R-:W-:Y:S05]  /*ad80*/  @!P0 BRA `(.L_x_77) ;  /* 0xfffffffc00ec8947 */ /* 0x008fea000383ffff */
[----:B------:R-:W-:Y:S05]  /*ad90*/  BRA `(.L_x_76) ;  /* 0xffffff8c00fc7947 */ /* 0x000fea000383ffff */
.L_x_79:
[----:B------:R-:W-:Y:S01]  /*ada0*/  BSSY B0, `(.L_x_197) ;  /* 0x0000006000007945 */ /* 0x000fe20003800000 */
[----:B------:R-:W-:-:S07]  /*adb0*/  MOV R15, 0xffffffff ;  /* 0xffffffff000f7802 */ /* 0x000fce0000000f00 */
[----:B-12--5:R-:W-:Y:S05]  /*adc0*/  WARPSYNC.COLLECTIVE R15, `(.L_x_198) ;  /* 0x000000000f0c7348 */ /* 0x026fea0003c00000 */
[----:B------:R-:W-:Y:S02]  /*add0*/  ELECT P6, UR79, PT ;  /* 0x00000000004f782f */ /* 0x000fe400038c0000 */
[----:B------:R-:W-:Y:S01]  /*ade0*/  MOV R14, UR79 ;  /* 0x0000004f000e7c02 */ /* 0x000fe20008000f00 */
[----:B-12--5:R-:W-:Y:S10]  /*adf0*/  ENDCOLLECTIVE ;  /* 0x000000000000791b */ /* 0x026ff40003800000 */
.L_x_198:
[----:B------:R-:W-:Y:S05]  /*ae00*/  BSYNC B0 ;  /* 0x0000000000007941 */ /* 0x000fea0003800000 */
.L_x_197:
[----:B------:R-:W-:Y:S01]  /*ae10*/  PLOP3.LUT P0, PT, P6, PT, PT, 0x80, 0x8 ;  /* 0x000000000008781c */ /* 0x000fe2000370f070 */
[----:B------:R-:W-:-:S12]  /*ae20*/  BRA `(.L_x_199) ;  /* 0xffffff9000287947 */ /* 0x000fd8000383ffff */
.L_x_81:
[----:B--2---:R-:W-:-:S04]  /*ae30*/  MOV R0, UR5 ;  /* 0x0000000500007c02 */ /* 0x004fc80008000f00 */
[----:B------:R2:W3:Y:S03]  /*ae40*/  SYNCS.PHASECHK.TRANS64.TRYWAIT P0, [R0+URZ+0x8], R5 ;  /* 0x00000805000075a7 */ /* 0x0004e600080011ff */
[----:B---3--:R-:W-:Y:S05]  /*ae50*/  @!P0 NANOSLEEP.SYNCS 0x989680 ;  /* 0x009896800000895d */ /* 0x008fea0003900000 */
[----:B------:R-:W3:Y:S02]  /*ae60*/  @!P0 SYNCS.PHASECHK.TRANS64 P0, [R0+URZ+0x8], R5 ;  /* 0x00000805000085a7 */ /* 0x000ee400080010ff */
[----:B---3--:R-:W-:Y:S05]  /*ae70*/  @!P0 BRA `(.L_x_81) ;  /* 0xfffffffc00ec8947 */ /* 0x008fea000383ffff */
[----:B------:R-:W-:Y:S05]  /*ae80*/  BRA `(.L_x_80) ;  /* 0xffffff90002c7947 */ /* 0x000fea000383ffff */
.L_x_82:
[----:B-1----:R1:W2:Y:S02]  /*ae90*/  SYNCS.PHASECHK.TRANS64.TRYWAIT P0, [R0+URZ+0x130], R5 ;  /* 0x00013005000075a7 */ /* 0x0022a400080011ff */
[----:B--2---:R-:W-:Y:S05]  /*aea0*/  @!P0 NANOSLEEP.SYNCS 0x989680 ;  /* 0x009896800000895d */ /* 0x004fea0003900000 */
[----:B------:R-:W2:Y:S02]  /*aeb0*/  @!P0 SYNCS.PHASECHK.TRANS64 P0, [R0+URZ+0x130], R5 ;  /* 0x00013005000085a7 */ /* 0x000ea400080010ff */
[----:B--2---:R-:W-:Y:S05]  /*aec0*/  @!P0 BRA `(.L_x_82) ;  /* 0xfffffffc00f08947 */ /* 0x004fea000383ffff */
[----:B------:R-:W-:Y:S05]  /*aed0*/  BRA `(.L_x_200) ;  /* 0xffffff9400687947 */ /* 0x000fea000383ffff */
.L_x_84:
[----:B------:R-:W-:-:S07]  /*aee0*/  MOV R0, UR40 ;  /* 0x0000002800007c02 */ /* 0x000fce0008000f00 */
.L_x_201:
[----:B-1----:R1:W2:Y:S02]  /*aef0*/  SYNCS.PHASECHK.TRANS64.TRYWAIT P0, [R0+URZ+0x160], R5 ;  /* 0x00016005000075a7 */ /* 0x0022a400080011ff */
[----:B--2---:R-:W-:Y:S05]  /*af00*/  @!P0 NANOSLEEP.SYNCS 0x989680 ;  /* 0x009896800000895d */ /* 0x004fea0003900000 */
[----:B------:R-:W2:Y:S02]  /*af10*/  @!P0 SYNCS.PHASECHK.TRANS64 P0, [R0+URZ+0x160], R5 ;  /* 0x00016005000085a7 */ /* 0x000ea400080010ff */
[----:B--2---:R-:W-:Y:S05]  /*af20*/  @!P0 BRA `(.L_x_201) ;  /* 0xfffffffc00f08947 */ /* 0x004fea000383ffff */
[----:B------:R-:W-:Y:S05]  /*af30*/  BRA `(.L_x_202) ;  /* 0xffffff9400b47947 */ /* 0x000fea000383ffff */
.L_x_87:
[----:B------:R-:W-:Y:S07]  /*af40*/  MOV R0, UR7 ;  /* 0x0000000700007c02 */ /* 0x000fee0008000f00 */
.L_x_203:
[----:B-1----:R1:W2:Y:S02]  /*af50*/  SYNCS.PHASECHK.TRANS64.TRYWAIT P0, [R0+URZ], R5 ;  /* 0x00000005000075a7 */ /* 0x0022a400080011ff */
[----:B--2---:R-:W-:Y:S05]  /*af60*/  @!P0 NANOSLEEP.SYNCS 0x989680 ;  /* 0x009896800000895d */ /* 0x004fea0003900000 */
[----:B------:R-:W2:Y:S02]  /*af70*/  @!P0 SYNCS.PHASECHK.TRANS64 P0, [R0+URZ], R5 ;  /* 0x00000005000085a7 */ /* 0x000ea400080010ff */
[----:B--2---:R-:W-:Y:S05]  /*af80*/  @!P0 BRA `(.L_x_203) ;  /* 0xfffffffc00f08947 */ /* 0x004fea000383ffff */
[----:B------:R-:W-:Y:S05]  /*af90*/  BRA `(.L_x_86) ;  /* 0xffffff9400c87947 */ /* 0x000fea000383ffff */
.L_x_91:
[----:B-1----:R-:W-:-:S07]  /*afa0*/  MOV R0, UR4 ;  /* 0x0000000400007c02 */ /* 0x002fce0008000f00 */
.L_x_204:
[----:B-1----:R1:W2:Y:S02]  /*afb0*/  SYNCS.PHASECHK.TRANS64.TRYWAIT P0, [R0+URZ], R3 ;  /* 0x00000003000075a7 */ /* 0x0022a400080011ff */
[----:B--2---:R-:W-:Y:S05]  /*afc0*/  @!P0 NANOSLEEP.SYNCS 0x989680 ;  /* 0x009896800000895d */ /* 0x004fea0003900000 */
[----:B------:R-:W2:Y:S02]  /*afd0*/  @!P0 SYNCS.PHASECHK.TRANS64 P0, [R0+URZ], R3 ;  /* 0x00000003000085a7 */ /* 0x000ea400080010ff */
[----:B--2---:R-:W-:Y:S05]  /*afe0*/  @!P0 BRA `(.L_x_204) ;  /* 0xfffffffc00f08947 */ /* 0x004fea000383ffff */
[----:B------:R-:W-:Y:S05]  /*aff0*/  BRA `(.L_x_205) ;  /* 0xffffff9800b07947 */ /* 0x000fea000383ffff */
.L_x_94:
[----:B------:R-:W-:-:S07]  /*b000*/  MOV R0, UR22 ;  /* 0x0000001600007c02 */ /* 0x000fce0008000f00 */
.L_x_206:
[----:B-1----:R1:W2:Y:S02]  /*b010*/  SYNCS.PHASECHK.TRANS64.TRYWAIT P1, [R0+URZ+0x190], R3 ;  /* 0x00019003000075a7 */ /* 0x0022a400080211ff */
[----:B--2---:R-:W-:Y:S05]  /*b020*/  @!P1 NANOSLEEP.SYNCS 0x989680 ;  /* 0x009896800000995d */ /* 0x004fea0003900000 */
[----:B------:R-:W2:Y:S02]  /*b030*/  @!P1 SYNCS.PHASECHK.TRANS64 P1, [R0+URZ+0x190], R3 ;  /* 0x00019003000095a7 */ /* 0x000ea400080210ff */
[----:B--2---:R-:W-:Y:S05]  /*b040*/  @!P1 BRA `(.L_x_206) ;  /* 0xfffffffc00f09947 */ /* 0x004fea000383ffff */
[----:B------:R-:W-:Y:S05]  /*b050*/  BRA `(.L_x_207) ;  /* 0xffffff9800fc7947 */ /* 0x000fea000383ffff */
.L_x_99:
[----:B--2---:R2:W3:Y:S02]  /*b060*/  SYNCS.PHASECHK.TRANS64.TRYWAIT P0, [R8+URZ+0x130], R5 ;  /* 0x00013005080075a7 */ /* 0x0044e400080011ff */
[----:B---3--:R-:W-:Y:S05]  /*b070*/  @!P0 NANOSLEEP.SYNCS 0x989680 ;  /* 0x009896800000895d */ /* 0x008fea0003900000 */
[----:B------:R-:W3:Y:S02]  /*b080*/  @!P0 SYNCS.PHASECHK.TRANS64 P0, [R8+URZ+0x130], R5 ;  /* 0x00013005080085a7 */ /* 0x000ee400080010ff */
[----:B---3--:R-:W-:Y:S05]  /*b090*/  @!P0 BRA `(.L_x_99) ;  /* 0xfffffffc00f08947 */ /* 0x008fea000383ffff */
[----:B------:R-:W-:Y:S05]  /*b0a0*/  BRA `(.L_x_208) ;  /* 0xffffffa000347947 */ /* 0x000fea000383ffff */
.L_x_102:
[----:B------:R-:W-:Y:S07]  /*b0b0*/  MOV R0, UR21 ;  /* 0x0000001500007c02 */ /* 0x000fee0008000f00 */
.L_x_209:
[----:B--2---:R2:W3:Y:S02]  /*b0c0*/  SYNCS.PHASECHK.TRANS64.TRYWAIT P1, [R0+URZ+0x128], R5 ;  /* 0x00012805000075a7 */ /* 0x0044e400080211ff */
[----:B---3--:R-:W-:Y:S05]  /*b0d0*/  @!P1 NANOSLEEP.SYNCS 0x989680 ;  /* 0x009896800000995d */ /* 0x008fea0003900000 */
[----:B------:R-:W3:Y:S02]  /*b0e0*/  @!P1 SYNCS.PHASECHK.TRANS64 P1, [R0+URZ+0x128], R5 ;  /* 0x00012805000095a7 */ /* 0x000ee400080210ff */
[----:B---3--:R-:W-:Y:S05]  /*b0f0*/  @!P1 BRA `(.L_x_209) ;  /* 0xfffffffc00f09947 */ /* 0x008fea000383ffff */
[----:B------:R-:W-:Y:S05]  /*b100*/  BRA `(.L_x_101) ;  /* 0xffffffa400b07947 */ /* 0x000fea000383ffff */
.L_x_105:
[----:B--2---:R-:W-:Y:S07]  /*b110*/  MOV R5, UR21 ;  /* 0x0000001500057c02 */ /* 0x004fee0008000f00 */
.L_x_210:
[----:B--2---:R2:W3:Y:S02]  /*b120*/  SYNCS.PHASECHK.TRANS64.TRYWAIT P0, [R5+URZ+0x100], R4 ;  /* 0x00010004050075a7 */ /* 0x0044e400080011ff */
[----:B---3--:R-:W-:Y:S05]  /*b130*/  @!P0 NANOSLEEP.SYNCS 0x989680 ;  /* 0x009896800000895d */ /* 0x008fea0003900000 */
[----:B------:R-:W3:Y:S02]  /*b140*/  @!P0 SYNCS.PHASECHK.TRANS64 P0, [R5+URZ+0x100], R4 ;  /* 0x00010004050085a7 */ /* 0x000ee400080010ff */
[----:B---3--:R-:W-:Y:S05]  /*b150*/  @!P0 BRA `(.L_x_210) ;  /* 0xfffffffc00f08947 */ /* 0x008fea000383ffff */
[----:B------:R-:W-:Y:S05]  /*b160*/  BRA `(.L_x_211) ;  /* 0xffffffa800087947 */ /* 0x000fea000383ffff */
.L_x_106:
[----:B------:R-:W-:Y:S07]  /*b170*/  MOV R5, UR21 ;  /* 0x0000001500057c02 */ /* 0x000fee0008000f00 */
.L_x_212:
[----:B--2---:R2:W3:Y:S02]  /*b180*/  SYNCS.PHASECHK.TRANS64.TRYWAIT P0, [R5+URZ+0x108], R4 ;  /* 0x00010804050075a7 */ /* 0x0044e400080011ff */
[----:B---3--:R-:W-:Y:S05]  /*b190*/  @!P0 NANOSLEEP.SYNCS 0x989680 ;  /* 0x009896800000895d */ /* 0x008fea0003900000 */
[----:B------:R-:W3:Y:S02]  /*b1a0*/  @!P0 SYNCS.PHASECHK.TRANS64 P0, [R5+URZ+0x108], R4 ;  /* 0x00010804050085a7 */ /* 0x000ee400080010ff */
[----:B---3--:R-:W-:Y:S05]  /*b1b0*/  @!P0 BRA `(.L_x_212) ;  /* 0xfffffffc00f08947 */ /* 0x008fea000383ffff */
[----:B------:R-:W-:Y:S05]  /*b1c0*/  BRA `(.L_x_213) ;  /* 0xffffffa800487947 */ /* 0x000fea000383ffff */
.L_x_107:
[----:B--2---:R-:W-:Y:S07]  /*b1d0*/  MOV R5, UR21 ;  /* 0x0000001500057c02 */ /* 0x004fee0008000f00 */
.L_x_214:
[----:B--2---:R2:W3:Y:S02]  /*b1e0*/  SYNCS.PHASECHK.TRANS64.TRYWAIT P0, [R5+URZ+0x110], R4 ;  /* 0x00011004050075a7 */ /* 0x0044e400080011ff */
[----:B---3--:R-:W-:Y:S05]  /*b1f0*/  @!P0 NANOSLEEP.SYNCS 0x989680 ;  /* 0x009896800000895d */ /* 0x008fea0003900000 */
[----:B------:R-:W3:Y:S02]  /*b200*/  @!P0 SYNCS.PHASECHK.TRANS64 P0, [R5+URZ+0x110], R4 ;  /* 0x00011004050085a7 */ /* 0x000ee400080010ff */
[----:B---3--:R-:W-:Y:S05]  /*b210*/  @!P0 BRA `(.L_x_214) ;  /* 0xfffffffc00f08947 */ /* 0x008fea000383ffff */
[----:B------:R-:W-:Y:S05]  /*b220*/  BRA `(.L_x_215) ;  /* 0xffffffa800907947 */ /* 0x000fea000383ffff */
.L_x_108:
[----:B--2---:R-:W-:Y:S07]  /*b230*/  MOV R5, UR21 ;  /* 0x0000001500057c02 */ /* 0x004fee0008000f00 */
.L_x_216:
[----:B--2---:R2:W3:Y:S02]  /*b240*/  SYNCS.PHASECHK.TRANS64.TRYWAIT P0, [R5+URZ+0x118], R4 ;  /* 0x00011804050075a7 */ /* 0x0044e400080011ff */
[----:B---3--:R-:W-:Y:S05]  /*b250*/  @!P0 NANOSLEEP.SYNCS 0x989680 ;  /* 0x009896800000895d */ /* 0x008fea0003900000 */
[----:B------:R-:W3:Y:S02]  /*b260*/  @!P0 SYNCS.PHASECHK.TRANS64 P0, [R5+URZ+0x118], R4 ;  /* 0x00011804050085a7 */ /* 0x000ee400080010ff */
[----:B---3--:R-:W-:Y:S05]  /*b270*/  @!P0 BRA `(.L_x_216) ;  /* 0xfffffffc00f08947 */ /* 0x008fea000383ffff */
[----:B------:R-:W-:Y:S05]  /*b280*/  BRA `(.L_x_217) ;  /* 0xffffffa800dc7947 */ /* 0x000fea000383ffff */
.L_x_110:
[----:B------:R-:W-:-:S07]  /*b290*/  MOV R0, UR21 ;  /* 0x0000001500007c02 */ /* 0x000fce0008000f00 */
.L_x_218:
[----:B--2---:R2:W3:Y:S02]  /*b2a0*/  SYNCS.PHASECHK.TRANS64.TRYWAIT P0, [R0+URZ+0x100], R3 ;  /* 0x00010003000075a7 */ /* 0x0044e400080011ff */
[----:B---3--:R-:W-:Y:S05]  /*b2b0*/  @!P0 NANOSLEEP.SYNCS 0x989680 ;  /* 0x009896800000895d */ /* 0x008fea0003900000 */
[----:B------:R-:W3:Y:S02]  /*b2c0*/  @!P0 SYNCS.PHASECHK.TRANS64 P0, [R0+URZ+0x100], R3 ;  /* 0x00010003000085a7 */ /* 0x000ee400080010ff */
[----:B---3--:R-:W-:Y:S05]  /*b2d0*/  @!P0 BRA `(.L_x_218) ;  /* 0xfffffffc00f08947 */ /* 0x008fea000383ffff */
[----:B------:R-:W-:Y:S05]  /*b2e0*/  BRA `(.L_x_219) ;  /* 0xffffffac00507947 */ /* 0x000fea000383ffff */
.L_x_111:
[----:B--2---:R-:W-:-:S07]  /*b2f0*/  MOV R0, UR21 ;  /* 0x0000001500007c02 */ /* 0x004fce0008000f00 */
.L_x_220:
[----:B--2---:R2:W3:Y:S02]  /*b300*/  SYNCS.PHASECHK.TRANS64.TRYWAIT P0, [R0+URZ+0x108], R3 ;  /* 0x00010803000075a7 */ /* 0x0044e400080011ff */
[----:B---3--:R-:W-:Y:S05]  /*b310*/  @!P0 NANOSLEEP.SYNCS 0x989680 ;  /* 0x009896800000895d */ /* 0x008fea0003900000 */
[----:B------:R-:W3:Y:S02]  /*b320*/  @!P0 SYNCS.PHASECHK.TRANS64 P0, [R0+URZ+0x108], R3 ;  /* 0x00010803000085a7 */ /* 0x000ee400080010ff */
[----:B---3--:R-:W-:Y:S05]  /*b330*/  @!P0 BRA `(.L_x_220) ;  /* 0xfffffffc00f08947 */ /* 0x008fea000383ffff */
[----:B------:R-:W-:Y:S05]  /*b340*/  BRA `(.L_x_221) ;  /* 0xffffffac00407947 */ /* 0x000fea000383ffff */
.L_x_112:
[----:B--2---:R-:W-:-:S07]  /*b350*/  MOV R0, UR21 ;  /* 0x0000001500007c02 */ /* 0x004fce0008000f00 */
.L_x_222:
[----:B--2---:R2:W3:Y:S02]  /*b360*/  SYNCS.PHASECHK.TRANS64.TRYWAIT P0, [R0+URZ+0x110], R3 ;  /* 0x00011003000075a7 */ /* 0x0044e400080011ff */
[----:B---3--:R-:W-:Y:S05]  /*b370*/  @!P0 NANOSLEEP.SYNCS 0x989680 ;  /* 0x009896800000895d */ /* 0x008fea0003900000 */
[----:B------:R-:W3:Y:S02]  /*b380*/  @!P0 SYNCS.PHASECHK.TRANS64 P0, [R0+URZ+0x110], R3 ;  /* 0x00011003000085a7 */ /* 0x000ee400080010ff */
[----:B---3--:R-:W-:Y:S05]  /*b390*/  @!P0 BRA `(.L_x_222) ;  /* 0xfffffffc00f08947 */ /* 0x008fea000383ffff */
[----:B------:R-:W-:Y:S05]  /*b3a0*/  BRA `(.L_x_223) ;  /* 0xffffffac00307947 */ /* 0x000fea000383ffff */
.L_x_114:
[----:B-1----:R1:W2:Y:S02]  /*b3b0*/  SYNCS.PHASECHK.TRANS64.TRYWAIT P0, [R3+URZ+0x130], R0 ;  /* 0x00013000030075a7 */ /* 0x0022a400080011ff */
[----:B--2---:R-:W-:Y:S05]  /*b3c0*/  @!P0 NANOSLEEP.SYNCS 0x989680 ;  /* 0x009896800000895d */ /* 0x004fea0003900000 */
[----:B------:R-:W2:Y:S02]  /*b3d0*/  @!P0 SYNCS.PHASECHK.TRANS64 P0, [R3+URZ+0x130], R0 ;  /* 0x00013000030085a7 */ /* 0x000ea400080010ff */
[----:B--2---:R-:W-:Y:S05]  /*b3e0*/  @!P0 BRA `(.L_x_114) ;  /* 0xfffffffc00f08947 */ /* 0x004fea000383ffff */
[----:B------:R-:W-:Y:S05]  /*b3f0*/  BRA `(.L_x_224) ;  /* 0xffffffac00f07947 */ /* 0x000fea000383ffff */
.L_x_125:
[----:B-1----:R-:W-:Y:S04]  /*b400*/  MOV R2, UR43 ;  /* 0x0000002b00027c02 */ /* 0x002fe80008000f00 */
[----:B------:R1:W2:Y:S03]  /*b410*/  SYNCS.PHASECHK.TRANS64.TRYWAIT P1, [R2+URZ+0xe0], R3 ;  /* 0x0000e003020075a7 */ /* 0x0002a600080211ff */
[----:B--2---:R-:W-:Y:S05]  /*b420*/  @!P1 NANOSLEEP.SYNCS 0x989680 ;  /* 0x009896800000995d */ /* 0x004fea0003900000 */
[----:B------:R-:W2:Y:S02]  /*b430*/  @!P1 SYNCS.PHASECHK.TRANS64 P1, [R2+URZ+0xe0], R3 ;  /* 0x0000e003020095a7 */ /* 0x000ea400080210ff */
[----:B--2---:R-:W-:Y:S05]  /*b440*/  @!P1 BRA `(.L_x_125) ;  /* 0xfffffffc00ec9947 */ /* 0x004fea000383ffff */
[----:B------:R-:W-:Y:S05]  /*b450*/  BRA `(.L_x_124) ;  /* 0xffffffbc00607947 */ /* 0x000fea000383ffff */
.L_x_127:
[----:B-1----:R1:W4:Y:S02]  /*b460*/  SYNCS.PHASECHK.TRANS64.TRYWAIT P0, [R99+URZ+0x150], R0 ;  /* 0x00015000630075a7 */ /* 0x00232400080011ff */
[----:B----4-:R-:W-:Y:S05]  /*b470*/  @!P0 NANOSLEEP.SYNCS 0x989680 ;  /* 0x009896800000895d */ /* 0x010fea0003900000 */
[----:B------:R-:W4:Y:S02]  /*b480*/  @!P0 SYNCS.PHASECHK.TRANS64 P0, [R99+URZ+0x150], R0 ;  /* 0x00015000630085a7 */ /* 0x000f2400080010ff */
[----:B----4-:R-:W-:Y:S05]  /*b490*/  @!P0 BRA `(.L_x_127) ;  /* 0xfffffffc00f08947 */ /* 0x010fea000383ffff */
[----:B------:R-:W-:Y:S05]  /*b4a0*/  BRA `(.L_x_126) ;  /* 0xffffffbc00887947 */ /* 0x000fea000383ffff */
.L_x_136:
[----:B---3--:R3:W4:Y:S02]  /*b4b0*/  SYNCS.PHASECHK.TRANS64.TRYWAIT P0, [R3+URZ+0xe0], R0 ;  /* 0x0000e000030075a7 */ /* 0x00872400080011ff */
[----:B----4-:R-:W-:Y:S05]  /*b4c0*/  @!P0 NANOSLEEP.SYNCS 0x989680 ;  /* 0x009896800000895d */ /* 0x010fea0003900000 */
[----:B------:R-:W4:Y:S02]  /*b4d0*/  @!P0 SYNCS.PHASECHK.TRANS64 P0, [R3+URZ+0xe0], R0 ;  /* 0x0000e000030085a7 */ /* 0x000f2400080010ff */
[----:B----4-:R-:W-:Y:S05]  /*b4e0*/  @!P0 BRA `(.L_x_136) ;  /* 0xfffffffc00f08947 */ /* 0x010fea000383ffff */
[----:B------:R-:W-:Y:S05]  /*b4f0*/  BRA `(.L_x_135) ;  /* 0xffffffc800647947 */ /* 0x000fea000383ffff */
.L_x_144:
[----:B---3--:R3:W4:Y:S02]  /*b500*/  SYNCS.PHASECHK.TRANS64.TRYWAIT P0, [R62+URZ+0xe0], R5 ;  /* 0x0000e0053e0075a7 */ /* 0x00872400080011ff */
[----:B----4-:R-:W-:Y:S05]  /*b510*/  @!P0 NANOSLEEP.SYNCS 0x989680 ;  /* 0x009896800000895d */ /* 0x010fea0003900000 */
[----:B------:R-:W4:Y:S02]  /*b520*/  @!P0 SYNCS.PHASECHK.TRANS64 P0, [R62+URZ+0xe0], R5 ;  /* 0x0000e0053e0085a7 */ /* 0x000f2400080010ff */
[----:B----4-:R-:W-:Y:S05]  /*b530*/  @!P0 BRA `(.L_x_144) ;  /* 0xfffffffc00f08947 */ /* 0x010fea000383ffff */
[----:B------:R-:W-:Y:S05]  /*b540*/  BRA `(.L_x_143) ;  /* 0xffffffd400687947 */ /* 0x000fea000383ffff */
.L_x_152:
[----:B---3--:R3:W4:Y:S02]  /*b550*/  SYNCS.PHASECHK.TRANS64.TRYWAIT P0, [R62+URZ+0xe0], R5 ;  /* 0x0000e0053e0075a7 */ /* 0x00872400080011ff */
[----:B----4-:R-:W-:Y:S05]  /*b560*/  @!P0 NANOSLEEP.SYNCS 0x989680 ;  /* 0x009896800000895d */ /* 0x010fea0003900000 */
[----:B------:R-:W4:Y:S02]  /*b570*/  @!P0 SYNCS.PHASECHK.TRANS64 P0, [R62+URZ+0xe0], R5 ;  /* 0x0000e0053e0085a7 */ /* 0x000f2400080010ff */
[----:B----4-:R-:W-:Y:S05]  /*b580*/  @!P0 BRA `(.L_x_152) ;  /* 0xfffffffc00f08947 */ /* 0x010fea000383ffff */
[----:B------:R-:W-:Y:S05]  /*b590*/  BRA `(.L_x_151) ;  /* 0xffffffe0006c7947 */ /* 0x000fea000383ffff */
        .weak           $__internal_0_$__cuda_sm10x_tcgen05_guardrail_trap_col_being_dealloced_not_returned_by_alloc
        .type           $__internal_0_$__cuda_sm10x_tcgen05_guardrail_trap_col_being_dealloced_not_returned_by_alloc,@function
        .size           $__internal_0_$__cuda_sm10x_tcgen05_guardrail_trap_col_being_dealloced_not_returned_by_alloc,($__internal_1_$__cuda_sm10x_tcgen05_guardrail_trap_phase_invalid_during_alloc - $__internal_0_$__cuda_sm10x_tcgen05_guardrail_trap_col_being_dealloced_not_returned_by_alloc)
$__internal_0_$__cuda_sm10x_tcgen05_guardrail_trap_col_being_dealloced_not_returned_by_alloc:
[----:B------:R-:W-:Y:S05]  /*b5a0*/  BPT.TRAP 0x1 ;  /* 0x000000040000795c */ /* 0x000fea0000300000 */
[----:B------:R-:W-:-:S04]  /*b5b0*/  HFMA2 R3, -RZ, RZ, 0, 0 ;  /* 0x00000000ff037431 */ /* 0x000fc800000001ff */
[----:B------:R-:W-:Y:S05]  /*b5c0*/  RET.REL.NODEC R2 `(_ZN7cutlass13device_kernelINS_4gemm6kernel13GemmUniversalIN4cute5tupleIJiiiiEEENS1_10collective13CollectiveMmaINS1_46MainloopSm100TmaUmmaWarpSpecializedBlockScaledILi14ELi2ELi2ENS5_IJNS4_1CILi8EEENSA_ILi1EEESC_EEEEENS5_IJNSA_ILi256EEENSA_ILi128EEESG_EEENS5_IJNS_12float_e2m1_tENS_13float_ue8m0_tEEEENS5_IJNS5_IJlSC_lEEENS4_6LayoutINS5_IJNS5_IJNS5_IJNSA_ILi32EEENSA_ILi4EEEEEEiEEESQ_NS5_IJSC_iEEEEEENS5_IJNS5_IJNS5_IJNSA_ILi16EEESO_EEEiEEENS5_IJNS5_IJNSA_ILi0EEESC_EEENSA_ILi512EEEEEENS5_IJSW_iEEEEEEEEEEESK_S13_NS4_8TiledMMAINS4_8MMA_AtomIJNS4_23SM100_MMA_MXF4_2x1SM_SSISI_SI_fSJ_Li256ELi128ELi32ELNS4_4UMMA5MajorE0ELS18_0ELNS17_7ScaleInE0ELS19_0EEEEEENSM_INS5_IJSC_SC_SC_EEENS5_IJSW_SW_SW_EEEEENS5_IJNS4_10UnderscoreES1F_S1F_EEEEENS5_IJNS4_18SM100_TMA_2SM_LOADES1I_EEENS5_IJNS4_14ComposedLayoutINS4_7SwizzleILi2ELi4ELi3EEENS4_18smem_ptr_flag_bitsILi4EEENSM_INS5_IJSB_SG_EEENS5_IJSG_SC_EEEEEEENSM_INS5_IJNS5_IJNS5_IJSP_SC_EEENS5_IJSN_NSA_ILi2EEEEEEEEESC_NS5_IJS1U_SC_EEEEEENS5_IJNS5_IJNS5_IJSU_SY_EEESX_EEESW_NS5_IJS1U_SY_EEEEEEEEEEEvNS4_8identityENS5_IJNS4_28SM100_TMA_2SM_LOAD_MULTICASTES26_EEES24_vS25_EENS_8epilogue10collective18CollectiveEpilogueINS29_23Sm100TmaWarpSpecializedILi4ELi2ELi32ELb1ELb0EEEJNS5_IJSG_SG_SG_EEENS5_IJNSM_ISG_SC_EENSM_ISN_SC_EEEEENS_10bfloat16_tESL_S2I_SL_NS29_6fusion15FusionCallbacksIS2D_NS2J_17LinearCombinationIS2I_fS2I_fLNS_15FloatRoundStyleE2EEES2E_S2H_JEEENS4_5SM1004TMEM4LOAD26SM100_TMEM_LOAD_32dp32b32xENS4_13SM90_TMA_LOADENS1K_IS1M_NS1N_ILi16EEENSM_INS5_IJSB_SN_EEENS5_IJSN_SC_EEEEEEENS4_39AutoVectorizingCopyWithAssumedAlignmentILi128EEENS4_14SM90_TMA_STOREES2Y_S30_S30_EEEvvEEEEvNT_6ParamsE) ;  /* 0xffffff48028c7950 */ /* 0x000fea0003c3ffff */
        .weak           $__internal_1_$__cuda_sm10x_tcgen05_guardrail_trap_phase_invalid_during_alloc
        .type           $__internal_1_$__cuda_sm10x_tcgen05_guardrail_trap_phase_invalid_during_alloc,@function
        .size           $__internal_1_$__cuda_sm10x_tcgen05_guardrail_trap_phase_invalid_during_alloc,($__internal_2_$__cuda_sm10x_tcgen05_guardrail_trap_unallocated_columns_being_dealloced - $__internal_1_$__cuda_sm10x_tcgen05_guardrail_trap_phase_invalid_during_alloc)
$__internal_1_$__cuda_sm10x_tcgen05_guardrail_trap_phase_invalid_during_alloc:
[----:B------:R-:W-:Y:S05]  /*b5d0*/  BPT.TRAP 0x1 ;  /* 0x000000040000795c */ /* 0x000fea0000300000 */
[----:B------:R-:W-:-:S04]  /*b5e0*/  MOV R5, 0x0 ;  /* 0x0000000000057802 */ /* 0x000fc80000000f00 */
[----:B------:R-:W-:Y:S05]  /*b5f0*/  RET.REL.NODEC R4 `(_ZN7cutlass13device_kernelINS_4gemm6kernel13GemmUniversalIN4cute5tupleIJiiiiEEENS1_10collective13CollectiveMmaINS1_46MainloopSm100TmaUmmaWarpSpecializedBlockScaledILi14ELi2ELi2ENS5_IJNS4_1CILi8EEENSA_ILi1EEESC_EEEEENS5_IJNSA_ILi256EEENSA_ILi128EEESG_EEENS5_IJNS_12float_e2m1_tENS_13float_ue8m0_tEEEENS5_IJNS5_IJlSC_lEEENS4_6LayoutINS5_IJNS5_IJNS5_IJNSA_ILi32EEENSA_ILi4EEEEEEiEEESQ_NS5_IJSC_iEEEEEENS5_IJNS5_IJNS5_IJNSA_ILi16EEESO_EEEiEEENS5_IJNS5_IJNSA_ILi0EEESC_EEENSA_ILi512EEEEEENS5_IJSW_iEEEEEEEEEEESK_S13_NS4_8TiledMMAINS4_8MMA_AtomIJNS4_23SM100_MMA_MXF4_2x1SM_SSISI_SI_fSJ_Li256ELi128ELi32ELNS4_4UMMA5MajorE0ELS18_0ELNS17_7ScaleInE0ELS19_0EEEEEENSM_INS5_IJSC_SC_SC_EEENS5_IJSW_SW_SW_EEEEENS5_IJNS4_10UnderscoreES1F_S1F_EEEEENS5_IJNS4_18SM100_TMA_2SM_LOADES1I_EEENS5_IJNS4_14ComposedLayoutINS4_7SwizzleILi2ELi4ELi3EEENS4_18smem_ptr_flag_bitsILi4EEENSM_INS5_IJSB_SG_EEENS5_IJSG_SC_EEEEEEENSM_INS5_IJNS5_IJNS5_IJSP_SC_EEENS5_IJSN_NSA_ILi2EEEEEEEEESC_NS5_IJS1U_SC_EEEEEENS5_IJNS5_IJNS5_IJSU_SY_EEESX_EEESW_NS5_IJS1U_SY_EEEEEEEEEEEvNS4_8identityENS5_IJNS4_28SM100_TMA_2SM_LOAD_MULTICASTES26_EEES24_vS25_EENS_8epilogue10collective18CollectiveEpilogueINS29_23Sm100TmaWarpSpecializedILi4ELi2ELi32ELb1ELb0EEEJNS5_IJSG_SG_SG_EEENS5_IJNSM_ISG_SC_EENSM_ISN_SC_EEEEENS_10bfloat16_tESL_S2I_SL_NS29_6fusion15FusionCallbacksIS2D_NS2J_17LinearCombinationIS2I_fS2I_fLNS_15FloatRoundStyleE2EEES2E_S2H_JEEENS4_5SM1004TMEM4LOAD26SM100_TMEM_LOAD_32dp32b32xENS4_13SM90_TMA_LOADENS1K_IS1M_NS1N_ILi16EEENSM_INS5_IJSB_SN_EEENS5_IJSN_SC_EEEEEEENS4_39AutoVectorizingCopyWithAssumedAlignmentILi128EEENS4_14SM90_TMA_STOREES2Y_S30_S30_EEEvvEEEEvNT_6ParamsE) ;  /* 0xffffff4804807950 */ /* 0x000fea0003c3ffff */
        .weak           $__internal_2_$__cuda_sm10x_tcgen05_guardrail_trap_unallocated_columns_being_dealloced
        .type           $__internal_2_$__cuda_sm10x_tcgen05_guardrail_trap_unallocated_columns_being_dealloced,@function
        .size           $__internal_2_$__cuda_sm10x_tcgen05_guardrail_trap_unallocated_columns_being_dealloced,(.L_x_226 - $__internal_2_$__cuda_sm10x_tcgen05_guardrail_trap_unallocated_columns_being_dealloced)
$__internal_2_$__cuda_sm10x_tcgen05_guardrail_trap_unallocated_columns_being_dealloced:
[----:B------:R-:W-:Y:S05]  /*b600*/  BPT.TRAP 0x1 ;  /* 0x000000040000795c */ /* 0x000fea0000300000 */
[----:B------:R-:W-:-:S04]  /*b610*/  HFMA2 R3, -RZ, RZ, 0, 0 ;  /* 0x00000000ff037431 */ /* 0x000fc800000001ff */
[----:B------:R-:W-:Y:S05]  /*b620*/  RET.REL.NODEC R2 `(_ZN7cutlass13device_kernelINS_4gemm6kernel13GemmUniversalIN4cute5tupleIJiiiiEEENS1_10collective13CollectiveMmaINS1_46MainloopSm100TmaUmmaWarpSpecializedBlockScaledILi14ELi2ELi2ENS5_IJNS4_1CILi8EEENSA_ILi1EEESC_EEEEENS5_IJNSA_ILi256EEENSA_ILi128EEESG_EEENS5_IJNS_12float_e2m1_tENS_13float_ue8m0_tEEEENS5_IJNS5_IJlSC_lEEENS4_6LayoutINS5_IJNS5_IJNS5_IJNSA_ILi32EEENSA_ILi4EEEEEEiEEESQ_NS5_IJSC_iEEEEEENS5_IJNS5_IJNS5_IJNSA_ILi16EEESO_EEEiEEENS5_IJNS5_IJNSA_ILi0EEESC_EEENSA_ILi512EEEEEENS5_IJSW_iEEEEEEEEEEESK_S13_NS4_8TiledMMAINS4_8MMA_AtomIJNS4_23SM100_MMA_MXF4_2x1SM_SSISI_SI_fSJ_Li256ELi128ELi32ELNS4_4UMMA5MajorE0ELS18_0ELNS17_7ScaleInE0ELS19_0EEEEEENSM_INS5_IJSC_SC_SC_EEENS5_IJSW_SW_SW_EEEEENS5_IJNS4_10UnderscoreES1F_S1F_EEEEENS5_IJNS4_18SM100_TMA_2SM_LOADES1I_EEENS5_IJNS4_14ComposedLayoutINS4_7SwizzleILi2ELi4ELi3EEENS4_18smem_ptr_flag_bitsILi4EEENSM_INS5_IJSB_SG_EEENS5_IJSG_SC_EEEEEEENSM_INS5_IJNS5_IJNS5_IJSP_SC_EEENS5_IJSN_NSA_ILi2EEEEEEEEESC_NS5_IJS1U_SC_EEEEEENS5_IJNS5_IJNS5_IJSU_SY_EEESX_EEESW_NS5_IJS1U_SY_EEEEEEEEEEEvNS4_8identityENS5_IJNS4_28SM100_TMA_2SM_LOAD_MULTICASTES26_EEES24_vS25_EENS_8epilogue10collective18CollectiveEpilogueINS29_23Sm100TmaWarpSpecializedILi4ELi2ELi32ELb1ELb0EEEJNS5_IJSG_SG_SG_EEENS5_IJNSM_ISG_SC_EENSM_ISN_SC_EEEEENS_10bfloat16_tESL_S2I_SL_NS29_6fusion15FusionCallbacksIS2D_NS2J_17LinearCombinationIS2I_fS2I_fLNS_15FloatRoundStyleE2EEES2E_S2H_JEEENS4_5SM1004TMEM4LOAD26SM100_TMEM_LOAD_32dp32b32xENS4_13SM90_TMA_LOADENS1K_IS1M_NS1N_ILi16EEENSM_INS5_IJSB_SN_EEENS5_IJSN_SC_EEEEEEENS4_39AutoVectorizingCopyWithAssumedAlignmentILi128EEENS4_14SM90_TMA_STOREES2Y_S30_S30_EEEvvEEEEvNT_6ParamsE) ;  /* 0xffffff4802747950 */ /* 0x000fea0003c3ffff */
.L_x_225:
[----:B------:R-:W-:-:S00]  /*b630*/  BRA `(.L_x_225) ;  /* 0xfffffffc00fc7947 */ /* 0x000fc0000383ffff */
[----:B------:R-:W-:-:S00]  /*b640*/  NOP ;  /* 0x0000000000007918 */ /* 0x000fc00000000000 */
        /* <DEDUP_REMOVED lines=11> */
.L_x_226:


//--------------------- .nv.global.init           --------------------------
	.section	.nv.global.init,"aw",@progbits
.nv.global.init:
	.type		$str$29,@object
	.size		$str$29,($str$30 - $str$29)
$str$29:
        /*0000*/ 	.byte	0x28, 0x61, 0x64, 0x64, 0x72, 0x65, 0x73, 0x73, 0x20, 0x26, 0x20, 0x6d, 0x61, 0x73, 0x6b, 0x29
        /*0010*/ 	.byte	0x20, 0x3d, 0x3d, 0x20, 0x30, 0x00
	.type		$str$30,@object
	.size		$str$30,($str$26 - $str$30)
$str$30:
        /*0016*/ 	.byte	0x2f, 0x74, 0x6d, 0x70, 0x2f, 0x63, 0x75, 0x74, 0x6c, 0x61, 0x73, 0x73, 0x5f, 0x73, 0x77, 0x65
        /*0026*/ 	.byte	0x65, 0x70, 0x5f, 0x73, 0x72, 0x63, 0x2f, 0x69, 0x6e, 0x63, 0x6c, 0x75, 0x64, 0x65, 0x2f, 0x63
        /*0036*/ 	.byte	0x75, 0x74, 0x65, 0x2f, 0x70, 0x6f, 0x69, 0x6e, 0x74, 0x65, 0x72, 0x5f, 0x66, 0x6c, 0x61, 0x67
        /*0046*/ 	.byte	0x67, 0x65, 0x64, 0x2e, 0x68, 0x70, 0x70, 0x00
	.type		$str$26,@object
	.size		$str$26,($str$25 - $str$26)
$str$26:
        /*004e*/ 	.byte	0x2f, 0x74, 0x6d, 0x70, 0x2f, 0x63, 0x75, 0x74, 0x6c, 0x61, 0x73, 0x73, 0x5f, 0x73, 0x77, 0x65
        /*005e*/ 	.byte	0x65, 0x70, 0x5f, 0x73, 0x72, 0x63, 0x2f, 0x69, 0x6e, 0x63, 0x6c, 0x75, 0x64, 0x65, 0x2f, 0x63
        /*006e*/ 	.byte	0x75, 0x74, 0x65, 0x2f, 0x61, 0x74, 0x6f, 0x6d, 0x2f, 0x63, 0x6f, 0x70, 0x79, 0x5f, 0x74, 0x72
        /*007e*/ 	.byte	0x61, 0x69, 0x74, 0x73, 0x5f, 0x73, 0x6d, 0x31, 0x30, 0x30, 0x2e, 0x68, 0x70, 0x70, 0x00
	.type		$str$25,@object
	.size		$str$25,(__unnamed_1 - $str$25)
$str$25:
        /*008d*/ 	.byte	0x28, 0x28, 0x75, 0x69, 0x6e, 0x74, 0x33, 0x32, 0x5f, 0x74, 0x28, 0x74, 0x68, 0x72, 0x65, 0x61
        /*009d*/ 	.byte	0x64, 0x49, 0x64, 0x78, 0x2e, 0x78, 0x29, 0x20, 0x2f, 0x20, 0x33, 0x32, 0x29, 0x20, 0x25, 0x20
        /*00ad*/ 	.byte	0x34, 0x29, 0x20, 0x3d, 0x3d, 0x20, 0x28, 0x28, 0x28, 0x74, 0x6d, 0x65, 0x6d, 0x5f, 0x61, 0x64
        /*00bd*/ 	.byte	0x64, 0x72, 0x20, 0x3e, 0x3e, 0x20, 0x31, 0x36, 0x29, 0x20, 0x2f, 0x20, 0x33, 0x32, 0x29, 0x20
        /*00cd*/ 	.byte	0x25, 0x20, 0x34, 0x29, 0x00
	.type		__unnamed_1,@object
	.size		__unnamed_1,(__unnamed_2 - __unnamed_1)
__unnamed_1:
        /*00d2*/ 	.byte	0x61, 0x75, 0x74, 0x6f, 0x20, 0x63, 0x75, 0x74, 0x65, 0x3a, 0x3a, 0x61, 0x73, 0x5f, 0x70, 0x6f
        /* <DEDUP_REMOVED lines=24> */
        /*0262*/ 	.byte	0x34, 0x30, 0x39, 0x36, 0x3e, 0x3e, 0x3e, 0x3e, 0x5d, 0x00
	.type		__unnamed_2,@object
	.size		__unnamed_2,(.L_2 - __unnamed_2)
__unnamed_2:
        /* <DEDUP_REMOVED lines=42> */
        /*050c*/ 	.byte	0x3e, 0x3e, 0x5d, 0x00
.L_2:


//--------------------- .nv.shared._ZN7cutlass13device_kernelINS_4gemm6kernel13GemmUniversalIN4cute5tupleIJiiiiEEENS1_10collective13CollectiveMmaINS1_46MainloopSm100TmaUmmaWarpSpecializedBlockScaledILi14ELi2ELi2ENS5_IJNS4_1CILi8EEENSA_ILi1EEESC_EEEEENS5_IJNSA_ILi256EEENSA_ILi128EEESG_EEENS5_IJNS_12float_e2m1_tENS_13float_ue8m0_tEEEENS5_IJNS5_IJlSC_lEEENS4_6LayoutINS5_IJNS5_IJNS5_IJNSA_ILi32EEENSA_ILi4EEEEEEiEEESQ_NS5_IJSC_iEEEEEENS5_IJNS5_IJNS5_IJNSA_ILi16EEESO_EEEiEEENS5_IJNS5_IJNSA_ILi0EEESC_EEENSA_ILi512EEEEEENS5_IJSW_iEEEEEEEEEEESK_S13_NS4_8TiledMMAINS4_8MMA_AtomIJNS4_23SM100_MMA_MXF4_2x1SM_SSISI_SI_fSJ_Li256ELi128ELi32ELNS4_4UMMA5MajorE0ELS18_0ELNS17_7ScaleInE0ELS19_0EEEEEENSM_INS5_IJSC_SC_SC_EEENS5_IJSW_SW_SW_EEEEENS5_IJNS4_10UnderscoreES1F_S1F_EEEEENS5_IJNS4_18SM100_TMA_2SM_LOADES1I_EEENS5_IJNS4_14ComposedLayoutINS4_7SwizzleILi2ELi4ELi3EEENS4_18smem_ptr_flag_bitsILi4EEENSM_INS5_IJSB_SG_EEENS5_IJSG_SC_EEEEEEENSM_INS5_IJNS5_IJNS5_IJSP_SC_EEENS5_IJSN_NSA_ILi2EEEEEEEEESC_NS5_IJS1U_SC_EEEEEENS5_IJNS5_IJNS5_IJSU_SY_EEESX_EEESW_NS5_IJS1U_SY_EEEEEEEEEEEvNS4_8identityENS5_IJNS4_28SM100_TMA_2SM_LOAD_MULTICASTES26_EEES24_vS25_EENS_8epilogue10collective18CollectiveEpilogueINS29_23Sm100TmaWarpSpecializedILi4ELi2ELi32ELb1ELb0EEEJNS5_IJSG_SG_SG_EEENS5_IJNSM_ISG_SC_EENSM_ISN_SC_EEEEENS_10bfloat16_tESL_S2I_SL_NS29_6fusion15FusionCallbacksIS2D_NS2J_17LinearCombinationIS2I_fS2I_fLNS_15FloatRoundStyleE2EEES2E_S2H_JEEENS4_5SM1004TMEM4LOAD26SM100_TMEM_LOAD_32dp32b32xENS4_13SM90_TMA_LOADENS1K_IS1M_NS1N_ILi16EEENSM_INS5_IJSB_SN_EEENS5_IJSN_SC_EEEEEEENS4_39AutoVectorizingCopyWithAssumedAlignmentILi128EEENS4_14SM90_TMA_STOREES2Y_S30_S30_EEEvvEEEEvNT_6ParamsE --------------------------
	.section	.nv.shared._ZN7cutlass13device_kernelINS_4gemm6kernel13GemmUniversalIN4cute5tupleIJiiiiEEENS1_10collective13CollectiveMmaINS1_46MainloopSm100TmaUmmaWarpSpecializedBlockScaledILi14ELi2ELi2ENS5_IJNS4_1CILi8EEENSA_ILi1EEESC_EEEEENS5_IJNSA_ILi256EEENSA_ILi128EEESG_EEENS5_IJNS_12float_e2m1_tENS_13float_ue8m0_tEEEENS5_IJNS5_IJlSC_lEEENS4_6LayoutINS5_IJNS5_IJNS5_IJNSA_ILi32EEENSA_ILi4EEEEEEiEEESQ_NS5_IJSC_iEEEEEENS5_IJNS5_IJNS5_IJNSA_ILi16EEESO_EEEiEEENS5_IJNS5_IJNSA_ILi0EEESC_EEENSA_ILi512EEEEEENS5_IJSW_iEEEEEEEEEEESK_S13_NS4_8TiledMMAINS4_8MMA_AtomIJNS4_23SM100_MMA_MXF4_2x1SM_SSISI_SI_fSJ_Li256ELi128ELi32ELNS4_4UMMA5MajorE0ELS18_0ELNS17_7ScaleInE0ELS19_0EEEEEENSM_INS5_IJSC_SC_SC_EEENS5_IJSW_SW_SW_EEEEENS5_IJNS4_10UnderscoreES1F_S1F_EEEEENS5_IJNS4_18SM100_TMA_2SM_LOADES1I_EEENS5_IJNS4_14ComposedLayoutINS4_7SwizzleILi2ELi4ELi3EEENS4_18smem_ptr_flag_bitsILi4EEENSM_INS5_IJSB_SG_EEENS5_IJSG_SC_EEEEEEENSM_INS5_IJNS5_IJNS5_IJSP_SC_EEENS5_IJSN_NSA_ILi2EEEEEEEEESC_NS5_IJS1U_SC_EEEEEENS5_IJNS5_IJNS5_IJSU_SY_EEESX_EEESW_NS5_IJS1U_SY_EEEEEEEEEEEvNS4_8identityENS5_IJNS4_28SM100_TMA_2SM_LOAD_MULTICASTES26_EEES24_vS25_EENS_8epilogue10collective18CollectiveEpilogueINS29_23Sm100TmaWarpSpecializedILi4ELi2ELi32ELb1ELb0EEEJNS5_IJSG_SG_SG_EEENS5_IJNSM_ISG_SC_EENSM_ISN_SC_EEEEENS_10bfloat16_tESL_S2I_SL_NS29_6fusion15FusionCallbacksIS2D_NS2J_17LinearCombinationIS2I_fS2I_fLNS_15FloatRoundStyleE2EEES2E_S2H_JEEENS4_5SM1004TMEM4LOAD26SM100_TMEM_LOAD_32dp32b32xENS4_13SM90_TMA_LOADENS1K_IS1M_NS1N_ILi16EEENSM_INS5_IJSB_SN_EEENS5_IJSN_SC_EEEEEEENS4_39AutoVectorizingCopyWithAssumedAlignmentILi128EEENS4_14SM90_TMA_STOREES2Y_S30_S30_EEEvvEEEEvNT_6ParamsE,"aw",@nobits
	.sectionflags	@""
	.align	16
	.zero		1024


//--------------------- .nv.shared.reserved.0     --------------------------
	.section	.nv.shared.reserved.0,"aw",@nobits
	.weak		__nv_reservedSMEM_offset_0_alias
	.size		__nv_reservedSMEM_offset_0_alias, 0, 64
	.other		__nv_reservedSMEM_offset_0_alias,@"STO_CUDA_RESERVED_SHARED STV_DEFAULT"
__nv_reservedSMEM_offset_0_alias:
	.zero		0
.nv.shared.reserved.0:
	.zero		64
	.weak		__nv_reservedSMEM_tcgen05_partition
	.type		__nv_reservedSMEM_tcgen05_partition,@object
	.size		__nv_reservedSMEM_tcgen05_partition,(.L_0 - __nv_reservedSMEM_tcgen05_partition)
__nv_reservedSMEM_tcgen05_partition:
	.zero		32
.L_0:


//--------------------- .nv.global                --------------------------
	.section	.nv.global,"aw",@nobits
.nv.global:
	.type		_ZN40_INTERNAL_de972afa_4_k_cu_c0e01070_361364cute1_E,@object
	.size		_ZN40_INTERNAL_de972afa_4_k_cu_c0e01070_361364cute1_E,(_ZN40_INTERNAL_de972afa_4_k_cu_c0e01070_361364cuda3std3__45__cpo6cbeginE - _ZN40_INTERNAL_de972afa_4_k_cu_c0e01070_361364cute1_E)
_ZN40_INTERNAL_de972afa_4_k_cu_c0e01070_361364cute1_E:
	.zero		1
	.type		_ZN40_INTERNAL_de972afa_4_k_cu_c0e01070_361364cuda3std3__45__cpo6cbeginE,@object
	.size		_ZN40_INTERNAL_de972afa_4_k_cu_c0e01070_361364cuda3std3__45__cpo6cbeginE,(_ZN40_INTERNAL_de972afa_4_k_cu_c0e01070_361364cuda3std3__48in_placeE - _ZN40_INTERNAL_de972afa_4_k_cu_c0e01070_361364cuda3std3__45__cpo6cbeginE)
_ZN40_INTERNAL_de972afa_4_k_cu_c0e01070_361364cuda3std3__45__cpo6cbeginE:
	.zero		1
	.type		_ZN40_INTERNAL_de972afa_4_k_cu_c0e01070_361364cuda3std3__48in_placeE,@object
	.size		_ZN40_INTERNAL_de972afa_4_k_cu_c0e01070_361364cuda3std3__48in_placeE,(_ZN40_INTERNAL_de972afa_4_k_cu_c0e01070_361364cuda3std6ranges3__45__cpo9iter_moveE - _ZN40_INTERNAL_de972afa_4_k_cu_c0e01070_361364cuda3std3__48in_placeE)
_ZN40_INTERNAL_de972afa_4_k_cu_c0e01070_361364cuda3std3__48in_placeE:
	.zero		1
	.type		_ZN40_INTERNAL_de972afa_4_k_cu_c0e01070_361364cuda3std6ranges3__45__cpo9iter_moveE,@object
	.size		_ZN40_INTERNAL_de972afa_4_k_cu_c0e01070_361364cuda3std6ranges3__45__cpo9iter_moveE,(_ZN40_INTERNAL_de972afa_4_k_cu_c0e01070_361364cuda3std3__45__cpo5beginE - _ZN40_INTERNAL_de972afa_4_k_cu_c0e01070_361364cuda3std6ranges3__45__cpo9iter_moveE)
_ZN40_INTERNAL_de972afa_4_k_cu_c0e01070_361364cuda3std6ranges3__45__cpo9iter_moveE:
	.zero		1
	.type		_ZN40_INTERNAL_de972afa_4_k_cu_c0e01070_361364cuda3std3__45__cpo5beginE,@object
	.size		_ZN40_INTERNAL_de972afa_4_k_cu_c0e01070_361364cuda3std3__45__cpo5beginE,(_ZN40_INTERNAL_de972afa_4_k_cu_c0e01070_361364cuda3std3__442_GLOBAL__N__de972afa_4_k_cu_c0e01070_361366ignoreE - _ZN40_INTERNAL_de972afa_4_k_cu_c0e01070_361364cuda3std3__45__cpo5beginE)
_ZN40_INTERNAL_de972afa_4_k_cu_c0e01070_361364cuda3std3__45__cpo5beginE:
	.zero		1
	.type		_ZN40_INTERNAL_de972afa_4_k_cu_c0e01070_361364cuda3std3__442_GLOBAL__N__de972afa_4_k_cu_c0e01070_361366ignoreE,@object
	.size		_ZN40_INTERNAL_de972afa_4_k_cu_c0e01070_361364cuda3std3__442_GLOBAL__N__de972afa_4_k_cu_c0e01070_361366ignoreE,(_ZN40_INTERNAL_de972afa_4_k_cu_c0e01070_361364cute7productE - _ZN40_INTERNAL_de972afa_4_k_cu_c0e01070_361364cuda3std3__442_GLOBAL__N__de972afa_4_k_cu_c0e01070_361366ignoreE)
_ZN40_INTERNAL_de972afa_4_k_cu_c0e01070_361364cuda3std3__442_GLOBAL__N__de972afa_4_k_cu_c0e01070_361366ignoreE:
	.zero		1
	.type		_ZN40_INTERNAL_de972afa_4_k_cu_c0e01070_361364cute7productE,@object
	.size		_ZN40_INTERNAL_de972afa_4_k_cu_c0e01070_361364cute7productE,(_ZN40_INTERNAL_de972afa_4_k_cu_c0e01070_361364cuda3std3__45__cpo3endE - _ZN40_INTERNAL_de972afa_4_k_cu_c0e01070_361364cute7productE)
_ZN40_INTERNAL_de972afa_4_k_cu_c0e01070_361364cute7productE:
	.zero		1
	.type		_ZN40_INTERNAL_de972afa_4_k_cu_c0e01070_361364cuda3std3__45__cpo3endE,@object
	.size		_ZN40_INTERNAL_de972afa_4_k_cu_c0e01070_361364cuda3std3__45__cpo3endE,(_ZN40_INTERNAL_de972afa_4_k_cu_c0e01070_361364cuda3std3__419piecewise_constructE - _ZN40_INTERNAL_de972afa_4_k_cu_c0e01070_361364cuda3std3__45__cpo3endE)
_ZN40_INTERNAL_de972afa_4_k_cu_c0e01070_361364cuda3std3__45__cpo3endE:
	.zero		1
	.type		_ZN40_INTERNAL_de972afa_4_k_cu_c0e01070_361364cuda3std3__419piecewise_constructE,@object
	.size		_ZN40_INTERNAL_de972afa_4_k_cu_c0e01070_361364cuda3std3__419piecewise_constructE,(_ZN40_INTERNAL_de972afa_4_k_cu_c0e01070_361364cuda3std3__45__cpo4cendE - _ZN40_INTERNAL_de972afa_4_k_cu_c0e01070_361364cuda3std3__419piecewise_constructE)
_ZN40_INTERNAL_de972afa_4_k_cu_c0e01070_361364cuda3std3__419piecewise_constructE:
	.zero		1
	.type		_ZN40_INTERNAL_de972afa_4_k_cu_c0e01070_361364cuda3std3__45__cpo4cendE,@object
	.size		_ZN40_INTERNAL_de972afa_4_k_cu_c0e01070_361364cuda3std3__45__cpo4cendE,(_ZN40_INTERNAL_de972afa_4_k_cu_c0e01070_361364cuda3std6ranges3__45__cpo4swapE - _ZN40_INTERNAL_de972afa_4_k_cu_c0e01070_361364cuda3std3__45__cpo4cendE)
_ZN40_INTERNAL_de972afa_4_k_cu_c0e01070_361364cuda3std3__45__cpo4cendE:
	.zero		1
	.type		_ZN40_INTERNAL_de972afa_4_k_cu_c0e01070_361364cuda3std6ranges3__45__cpo4swapE,@object
	.size		_ZN40_INTERNAL_de972afa_4_k_cu_c0e01070_361364cuda3std6ranges3__45__cpo4swapE,(.L_10 - _ZN40_INTERNAL_de972afa_4_k_cu_c0e01070_361364cuda3std6ranges3__45__cpo4swapE)
_ZN40_INTERNAL_de972afa_4_k_cu_c0e01070_361364cuda3std6ranges3__45__cpo4swapE:
	.zero		1
.L_10:


//--------------------- .nv.constant0._ZN7cutlass13device_kernelINS_4gemm6kernel13GemmUniversalIN4cute5tupleIJiiiiEEENS1_10collective13CollectiveMmaINS1_46MainloopSm100TmaUmmaWarpSpecializedBlockScaledILi14ELi2ELi2ENS5_IJNS4_1CILi8EEENSA_ILi1EEESC_EEEEENS5_IJNSA_ILi256EEENSA_ILi128EEESG_EEENS5_IJNS_12float_e2m1_tENS_13float_ue8m0_tEEEENS5_IJNS5_IJlSC_lEEENS4_6LayoutINS5_IJNS5_IJNS5_IJNSA_ILi32EEENSA_ILi4EEEEEEiEEESQ_NS5_IJSC_iEEEEEENS5_IJNS5_IJNS5_IJNSA_ILi16EEESO_EEEiEEENS5_IJNS5_IJNSA_ILi0EEESC_EEENSA_ILi512EEEEEENS5_IJSW_iEEEEEEEEEEESK_S13_NS4_8TiledMMAINS4_8MMA_AtomIJNS4_23SM100_MMA_MXF4_2x1SM_SSISI_SI_fSJ_Li256ELi128ELi32ELNS4_4UMMA5MajorE0ELS18_0ELNS17_7ScaleInE0ELS19_0EEEEEENSM_INS5_IJSC_SC_SC_EEENS5_IJSW_SW_SW_EEEEENS5_IJNS4_10UnderscoreES1F_S1F_EEEEENS5_IJNS4_18SM100_TMA_2SM_LOADES1I_EEENS5_IJNS4_14ComposedLayoutINS4_7SwizzleILi2ELi4ELi3EEENS4_18smem_ptr_flag_bitsILi4EEENSM_INS5_IJSB_SG_EEENS5_IJSG_SC_EEEEEEENSM_INS5_IJNS5_IJNS5_IJSP_SC_EEENS5_IJSN_NSA_ILi2EEEEEEEEESC_NS5_IJS1U_SC_EEEEEENS5_IJNS5_IJNS5_IJSU_SY_EEESX_EEESW_NS5_IJS1U_SY_EEEEEEEEEEEvNS4_8identityENS5_IJNS4_28SM100_TMA_2SM_LOAD_MULTICASTES26_EEES24_vS25_EENS_8epilogue10collective18CollectiveEpilogueINS29_23Sm100TmaWarpSpecializedILi4ELi2ELi32ELb1ELb0EEEJNS5_IJSG_SG_SG_EEENS5_IJNSM_ISG_SC_EENSM_ISN_SC_EEEEENS_10bfloat16_tESL_S2I_SL_NS29_6fusion15FusionCallbacksIS2D_NS2J_17LinearCombinationIS2I_fS2I_fLNS_15FloatRoundStyleE2EEES2E_S2H_JEEENS4_5SM1004TMEM4LOAD26SM100_TMEM_LOAD_32dp32b32xENS4_13SM90_TMA_LOADENS1K_IS1M_NS1N_ILi16EEENSM_INS5_IJSB_SN_EEENS5_IJSN_SC_EEEEEEENS4_39AutoVectorizingCopyWithAssumedAlignmentILi128EEENS4_14SM90_TMA_STOREES2Y_S30_S30_EEEvvEEEEvNT_6ParamsE --------------------------
	.section	.nv.constant0._ZN7cutlass13device_kernelINS_4gemm6kernel13GemmUniversalIN4cute5tupleIJiiiiEEENS1_10collective13CollectiveMmaINS1_46MainloopSm100TmaUmmaWarpSpecializedBlockScaledILi14ELi2ELi2ENS5_IJNS4_1CILi8EEENSA_ILi1EEESC_EEEEENS5_IJNSA_ILi256EEENSA_ILi128EEESG_EEENS5_IJNS_12float_e2m1_tENS_13float_ue8m0_tEEEENS5_IJNS5_IJlSC_lEEENS4_6LayoutINS5_IJNS5_IJNS5_IJNSA_ILi32EEENSA_ILi4EEEEEEiEEESQ_NS5_IJSC_iEEEEEENS5_IJNS5_IJNS5_IJNSA_ILi16EEESO_EEEiEEENS5_IJNS5_IJNSA_ILi0EEESC_EEENSA_ILi512EEEEEENS5_IJSW_iEEEEEEEEEEESK_S13_NS4_8TiledMMAINS4_8MMA_AtomIJNS4_23SM100_MMA_MXF4_2x1SM_SSISI_SI_fSJ_Li256ELi128ELi32ELNS4_4UMMA5MajorE0ELS18_0ELNS17_7ScaleInE0ELS19_0EEEEEENSM_INS5_IJSC_SC_SC_EEENS5_IJSW_SW_SW_EEEEENS5_IJNS4_10UnderscoreES1F_S1F_EEEEENS5_IJNS4_18SM100_TMA_2SM_LOADES1I_EEENS5_IJNS4_14ComposedLayoutINS4_7SwizzleILi2ELi4ELi3EEENS4_18smem_ptr_flag_bitsILi4EEENSM_INS5_IJSB_SG_EEENS5_IJSG_SC_EEEEEEENSM_INS5_IJNS5_IJNS5_IJSP_SC_EEENS5_IJSN_NSA_ILi2EEEEEEEEESC_NS5_IJS1U_SC_EEEEEENS5_IJNS5_IJNS5_IJSU_SY_EEESX_EEESW_NS5_IJS1U_SY_EEEEEEEEEEEvNS4_8identityENS5_IJNS4_28SM100_TMA_2SM_LOAD_MULTICASTES26_EEES24_vS25_EENS_8epilogue10collective18CollectiveEpilogueINS29_23Sm100TmaWarpSpecializedILi4ELi2ELi32ELb1ELb0EEEJNS5_IJSG_SG_SG_EEENS5_IJNSM_ISG_SC_EENSM_ISN_SC_EEEEENS_10bfloat16_tESL_S2I_SL_NS29_6fusion15FusionCallbacksIS2D_NS2J_17LinearCombinationIS2I_fS2I_fLNS_15FloatRoundStyleE2EEES2E_S2H_JEEENS4_5SM1004TMEM4LOAD26SM100_TMEM_LOAD_32dp32b32xENS4_13SM90_TMA_LOADENS1K_IS1M_NS1N_ILi16EEENSM_INS5_IJSB_SN_EEENS5_IJSN_SC_EEEEEEENS4_39AutoVectorizingCopyWithAssumedAlignmentILi128EEENS4_14SM90_TMA_STOREES2Y_S30_S30_EEEvvEEEEvNT_6ParamsE,"a",@progbits
	.sectionflags	@""
	.align	4
.nv.constant0._ZN7cutlass13device_kernelINS_4gemm6kernel13GemmUniversalIN4cute5tupleIJiiiiEEENS1_10collective13CollectiveMmaINS1_46MainloopSm100TmaUmmaWarpSpecializedBlockScaledILi14ELi2ELi2ENS5_IJNS4_1CILi8EEENSA_ILi1EEESC_EEEEENS5_IJNSA_ILi256EEENSA_ILi128EEESG_EEENS5_IJNS_12float_e2m1_tENS_13float_ue8m0_tEEEENS5_IJNS5_IJlSC_lEEENS4_6LayoutINS5_IJNS5_IJNS5_IJNSA_ILi32EEENSA_ILi4EEEEEEiEEESQ_NS5_IJSC_iEEEEEENS5_IJNS5_IJNS5_IJNSA_ILi16EEESO_EEEiEEENS5_IJNS5_IJNSA_ILi0EEESC_EEENSA_ILi512EEEEEENS5_IJSW_iEEEEEEEEEEESK_S13_NS4_8TiledMMAINS4_8MMA_AtomIJNS4_23SM100_MMA_MXF4_2x1SM_SSISI_SI_fSJ_Li256ELi128ELi32ELNS4_4UMMA5MajorE0ELS18_0ELNS17_7ScaleInE0ELS19_0EEEEEENSM_INS5_IJSC_SC_SC_EEENS5_IJSW_SW_SW_EEEEENS5_IJNS4_10UnderscoreES1F_S1F_EEEEENS5_IJNS4_18SM100_TMA_2SM_LOADES1I_EEENS5_IJNS4_14ComposedLayoutINS4_7SwizzleILi2ELi4ELi3EEENS4_18smem_ptr_flag_bitsILi4EEENSM_INS5_IJSB_SG_EEENS5_IJSG_SC_EEEEEEENSM_INS5_IJNS5_IJNS5_IJSP_SC_EEENS5_IJSN_NSA_ILi2EEEEEEEEESC_NS5_IJS1U_SC_EEEEEENS5_IJNS5_IJNS5_IJSU_SY_EEESX_EEESW_NS5_IJS1U_SY_EEEEEEEEEEEvNS4_8identityENS5_IJNS4_28SM100_TMA_2SM_LOAD_MULTICASTES26_EEES24_vS25_EENS_8epilogue10collective18CollectiveEpilogueINS29_23Sm100TmaWarpSpecializedILi4ELi2ELi32ELb1ELb0EEEJNS5_IJSG_SG_SG_EEENS5_IJNSM_ISG_SC_EENSM_ISN_SC_EEEEENS_10bfloat16_tESL_S2I_SL_NS29_6fusion15FusionCallbacksIS2D_NS2J_17LinearCombinationIS2I_fS2I_fLNS_15FloatRoundStyleE2EEES2E_S2H_JEEENS4_5SM1004TMEM4LOAD26SM100_TMEM_LOAD_32dp32b32xENS4_13SM90_TMA_LOADENS1K_IS1M_NS1N_ILi16EEENSM_INS5_IJSB_SN_EEENS5_IJSN_SC_EEEEEEENS4_39AutoVectorizingCopyWithAssumedAlignmentILi128EEENS4_14SM90_TMA_STOREES2Y_S30_S30_EEEvvEEEEvNT_6ParamsE:
	.zero		3968


//--------------------- SYMBOLS --------------------------

	.type		.nv.reservedSmem.offset0,@object
	.size		.nv.reservedSmem.offset0,0x4
	.type		.nv.reservedSmem.cap,@object
	.size		.nv.reservedSmem.cap,0x4
	.type		__assertfail,@function
